	.target	sm_90a

	.elftype	@"ET_EXEC"


//--------------------- .note.nv.tkinfo           --------------------------
	.section	.note.nv.tkinfo,"",@"SHT_NOTE"
	.sectionflags	@"SHF_NOTE_NV_TKINFO"
	.tkinfo
        /*0018*/ 	.word	0x00000002
        /*0030*/ 	.string	""
        /*0030*/ 	.string	"ptxas"
        /*0030*/ 	.string	"Cuda compilation tools, release 13.0, V13.0.88"
        /*0030*/ 	.string	"Build cuda_13.0.r13.0/compiler.36424714_0"
        /*0030*/ 	.string	"-arch sm_90a -m 64 "



//--------------------- .note.nv.cuinfo           --------------------------
	.section	.note.nv.cuinfo,"",@"SHT_NOTE"
	.sectionflags	@"SHF_NOTE_NV_CUINFO"
        /*0018*/ 	.short	0x0002
        /*001a*/ 	.short	0x005a
        /*001c*/ 	.short	0x0082
	.zero		2


//--------------------- .nv.info                  --------------------------
	.section	.nv.info,"",@"SHT_CUDA_INFO"
	.align	4


	//----- nvinfo : EIATTR_REGCOUNT
	.align		4
        /*0000*/ 	.byte	0x04, 0x2f
        /*0002*/ 	.short	(.L_12 - .L_11)
	.align		4
.L_11:
        /*0004*/ 	.word	index@(_ZN7cutlass13device_kernelINS_4gemm6kernel13GemmUniversalIN4cute5tupleIJiiiiEEENS1_10collective13CollectiveMmaINS1_40MainloopSm90TmaGmmaWarpSpecializedSparseILi18ENS5_IJNS4_1CILi1EEESB_SB_EEENS1_32KernelTmaWarpSpecializedPingpongEEENS5_IJNSA_ILi64EEESF_SF_EEENS_6half_tENS5_IJNS4_6LayoutINS5_IJiNS5_IJNSA_ILi2EEEiEEEiEEENS5_IJlNS5_IJSB_SJ_EEElEEEEENSI_INS5_IJNS5_IJNS5_IJNSA_ILi8EEESJ_NSA_ILi4EEEEEEiEEENS5_IJNS5_IJNSA_ILi16EEESJ_SJ_EEEiEEEiEEENS5_IJNS5_IJNS5_IJSF_ST_NSA_ILi1024EEEEEENSA_ILi4096EEEEEENS5_IJNS5_IJSB_NSA_ILi512EEENSA_ILi32EEEEEElEEElEEEEEEEESH_NS5_IJlSB_lEEENS4_8TiledMMAINS4_8MMA_AtomIJNS4_4SM904GMMA6SPARSE26GMMA_64x64x32_F32F16F16_SSILNS1C_5MajorE0ELS1F_0ELNS1C_7ScaleInE1ELS1G_1ELNS1C_9SparseSelE0EEEEEENSI_ISC_NS5_IJNSA_ILi0EEES1K_S1K_EEEEENS5_IJNS4_10UnderscoreES1N_S1N_EEEEENS4_13SM90_TMA_LOADENS4_14ComposedLayoutINS4_7SwizzleILi2ELi4ELi3EEENS4_25smem_sparse_ptr_flag_bitsILi2ELi16EEENSI_INS5_IJNS5_IJSB_SP_EEENS5_IJSJ_S12_EEEEEENS5_IJNS5_IJS1K_SF_EEESM_EEEEEEEvNS4_8identityES1Q_NS1R_INS1S_ILi3ELi4ELi3EEENS4_18smem_ptr_flag_bitsILi16EEENSI_INS5_IJSP_SF_EEENS5_IJSF_SB_EEEEEEEvS23_EENS_8epilogue10collective6detail29Sm90TmaWarpSpecializedAdapterINS2D_15DefaultEpilogueIfNS5_IJSB_llEEES2H_NS2C_6thread17LinearCombinationIfLi1EffLNS2I_9ScaleType4KindE0ELNS_15FloatRoundStyleE2EfEENS1_15EpilogueDefaultEEEEEvvEEEEvNT_6ParamsE)
        /*0008*/ 	.word	0x000000a8


	//----- nvinfo : EIATTR_FRAME_SIZE
	.align		4
.L_12:
        /*000c*/ 	.byte	0x04, 0x11
        /*000e*/ 	.short	(.L_14 - .L_13)
	.align		4
.L_13:
        /*0010*/ 	.word	index@(_ZN7cutlass13device_kernelINS_4gemm6kernel13GemmUniversalIN4cute5tupleIJiiiiEEENS1_10collective13CollectiveMmaINS1_40MainloopSm90TmaGmmaWarpSpecializedSparseILi18ENS5_IJNS4_1CILi1EEESB_SB_EEENS1_32KernelTmaWarpSpecializedPingpongEEENS5_IJNSA_ILi64EEESF_SF_EEENS_6half_tENS5_IJNS4_6LayoutINS5_IJiNS5_IJNSA_ILi2EEEiEEEiEEENS5_IJlNS5_IJSB_SJ_EEElEEEEENSI_INS5_IJNS5_IJNS5_IJNSA_ILi8EEESJ_NSA_ILi4EEEEEEiEEENS5_IJNS5_IJNSA_ILi16EEESJ_SJ_EEEiEEEiEEENS5_IJNS5_IJNS5_IJSF_ST_NSA_ILi1024EEEEEENSA_ILi4096EEEEEENS5_IJNS5_IJSB_NSA_ILi512EEENSA_ILi32EEEEEElEEElEEEEEEEESH_NS5_IJlSB_lEEENS4_8TiledMMAINS4_8MMA_AtomIJNS4_4SM904GMMA6SPARSE26GMMA_64x64x32_F32F16F16_SSILNS1C_5MajorE0ELS1F_0ELNS1C_7ScaleInE1ELS1G_1ELNS1C_9SparseSelE0EEEEEENSI_ISC_NS5_IJNSA_ILi0EEES1K_S1K_EEEEENS5_IJNS4_10UnderscoreES1N_S1N_EEEEENS4_13SM90_TMA_LOADENS4_14ComposedLayoutINS4_7SwizzleILi2ELi4ELi3EEENS4_25smem_sparse_ptr_flag_bitsILi2ELi16EEENSI_INS5_IJNS5_IJSB_SP_EEENS5_IJSJ_S12_EEEEEENS5_IJNS5_IJS1K_SF_EEESM_EEEEEEEvNS4_8identityES1Q_NS1R_INS1S_ILi3ELi4ELi3EEENS4_18smem_ptr_flag_bitsILi16EEENSI_INS5_IJSP_SF_EEENS5_IJSF_SB_EEEEEEEvS23_EENS_8epilogue10collective6detail29Sm90TmaWarpSpecializedAdapterINS2D_15DefaultEpilogueIfNS5_IJSB_llEEES2H_NS2C_6thread17LinearCombinationIfLi1EffLNS2I_9ScaleType4KindE0ELNS_15FloatRoundStyleE2EfEENS1_15EpilogueDefaultEEEEEvvEEEEvNT_6ParamsE)
        /*0014*/ 	.word	0x00000000


	//----- nvinfo : EIATTR_MIN_STACK_SIZE
	.align		4
.L_14:
        /*0018*/ 	.byte	0x04, 0x12
        /*001a*/ 	.short	(.L_16 - .L_15)
	.align		4
.L_15:
        /*001c*/ 	.word	index@(_ZN7cutlass13device_kernelINS_4gemm6kernel13GemmUniversalIN4cute5tupleIJiiiiEEENS1_10collective13CollectiveMmaINS1_40MainloopSm90TmaGmmaWarpSpecializedSparseILi18ENS5_IJNS4_1CILi1EEESB_SB_EEENS1_32KernelTmaWarpSpecializedPingpongEEENS5_IJNSA_ILi64EEESF_SF_EEENS_6half_tENS5_IJNS4_6LayoutINS5_IJiNS5_IJNSA_ILi2EEEiEEEiEEENS5_IJlNS5_IJSB_SJ_EEElEEEEENSI_INS5_IJNS5_IJNS5_IJNSA_ILi8EEESJ_NSA_ILi4EEEEEEiEEENS5_IJNS5_IJNSA_ILi16EEESJ_SJ_EEEiEEEiEEENS5_IJNS5_IJNS5_IJSF_ST_NSA_ILi1024EEEEEENSA_ILi4096EEEEEENS5_IJNS5_IJSB_NSA_ILi512EEENSA_ILi32EEEEEElEEElEEEEEEEESH_NS5_IJlSB_lEEENS4_8TiledMMAINS4_8MMA_AtomIJNS4_4SM904GMMA6SPARSE26GMMA_64x64x32_F32F16F16_SSILNS1C_5MajorE0ELS1F_0ELNS1C_7ScaleInE1ELS1G_1ELNS1C_9SparseSelE0EEEEEENSI_ISC_NS5_IJNSA_ILi0EEES1K_S1K_EEEEENS5_IJNS4_10UnderscoreES1N_S1N_EEEEENS4_13SM90_TMA_LOADENS4_14ComposedLayoutINS4_7SwizzleILi2ELi4ELi3EEENS4_25smem_sparse_ptr_flag_bitsILi2ELi16EEENSI_INS5_IJNS5_IJSB_SP_EEENS5_IJSJ_S12_EEEEEENS5_IJNS5_IJS1K_SF_EEESM_EEEEEEEvNS4_8identityES1Q_NS1R_INS1S_ILi3ELi4ELi3EEENS4_18smem_ptr_flag_bitsILi16EEENSI_INS5_IJSP_SF_EEENS5_IJSF_SB_EEEEEEEvS23_EENS_8epilogue10collective6detail29Sm90TmaWarpSpecializedAdapterINS2D_15DefaultEpilogueIfNS5_IJSB_llEEES2H_NS2C_6thread17LinearCombinationIfLi1EffLNS2I_9ScaleType4KindE0ELNS_15FloatRoundStyleE2EfEENS1_15EpilogueDefaultEEEEEvvEEEEvNT_6ParamsE)
        /*0020*/ 	.word	0x00000000
.L_16:


//--------------------- .nv.compat                --------------------------
	.section	.nv.compat,"",@"SHT_CUDA_COMPAT_INFO"
	.align	4
        /*0000*/ 	.byte	0x02, 0x09, 0x01, 0x00, 0x02, 0x02, 0x04, 0x00, 0x02, 0x05, 0x05, 0x00, 0x03, 0x07, 0x01, 0x01
        /*0010*/ 	.byte	0x02, 0x03, 0x01, 0x00, 0x02, 0x06, 0x01, 0x00, 0x04, 0x0b, 0x08, 0x00, 0x00, 0x00, 0x00, 0x00
        /*0020*/ 	.byte	0x00, 0x00, 0x00, 0x00


//--------------------- .nv.info._ZN7cutlass13device_kernelINS_4gemm6kernel13GemmUniversalIN4cute5tupleIJiiiiEEENS1_10collective13CollectiveMmaINS1_40MainloopSm90TmaGmmaWarpSpecializedSparseILi18ENS5_IJNS4_1CILi1EEESB_SB_EEENS1_32KernelTmaWarpSpecializedPingpongEEENS5_IJNSA_ILi64EEESF_SF_EEENS_6half_tENS5_IJNS4_6LayoutINS5_IJiNS5_IJNSA_ILi2EEEiEEEiEEENS5_IJlNS5_IJSB_SJ_EEElEEEEENSI_INS5_IJNS5_IJNS5_IJNSA_ILi8EEESJ_NSA_ILi4EEEEEEiEEENS5_IJNS5_IJNSA_ILi16EEESJ_SJ_EEEiEEEiEEENS5_IJNS5_IJNS5_IJSF_ST_NSA_ILi1024EEEEEENSA_ILi4096EEEEEENS5_IJNS5_IJSB_NSA_ILi512EEENSA_ILi32EEEEEElEEElEEEEEEEESH_NS5_IJlSB_lEEENS4_8TiledMMAINS4_8MMA_AtomIJNS4_4SM904GMMA6SPARSE26GMMA_64x64x32_F32F16F16_SSILNS1C_5MajorE0ELS1F_0ELNS1C_7ScaleInE1ELS1G_1ELNS1C_9SparseSelE0EEEEEENSI_ISC_NS5_IJNSA_ILi0EEES1K_S1K_EEEEENS5_IJNS4_10UnderscoreES1N_S1N_EEEEENS4_13SM90_TMA_LOADENS4_14ComposedLayoutINS4_7SwizzleILi2ELi4ELi3EEENS4_25smem_sparse_ptr_flag_bitsILi2ELi16EEENSI_INS5_IJNS5_IJSB_SP_EEENS5_IJSJ_S12_EEEEEENS5_IJNS5_IJS1K_SF_EEESM_EEEEEEEvNS4_8identityES1Q_NS1R_INS1S_ILi3ELi4ELi3EEENS4_18smem_ptr_flag_bitsILi16EEENSI_INS5_IJSP_SF_EEENS5_IJSF_SB_EEEEEEEvS23_EENS_8epilogue10collective6detail29Sm90TmaWarpSpecializedAdapterINS2D_15DefaultEpilogueIfNS5_IJSB_llEEES2H_NS2C_6thread17LinearCombinationIfLi1EffLNS2I_9ScaleType4KindE0ELNS_15FloatRoundStyleE2EfEENS1_15EpilogueDefaultEEEEEvvEEEEvNT_6ParamsE --------------------------
	.section	.nv.info._ZN7cutlass13device_kernelINS_4gemm6kernel13GemmUniversalIN4cute5tupleIJiiiiEEENS1_10collective13CollectiveMmaINS1_40MainloopSm90TmaGmmaWarpSpecializedSparseILi18ENS5_IJNS4_1CILi1EEESB_SB_EEENS1_32KernelTmaWarpSpecializedPingpongEEENS5_IJNSA_ILi64EEESF_SF_EEENS_6half_tENS5_IJNS4_6LayoutINS5_IJiNS5_IJNSA_ILi2EEEiEEEiEEENS5_IJlNS5_IJSB_SJ_EEElEEEEENSI_INS5_IJNS5_IJNS5_IJNSA_ILi8EEESJ_NSA_ILi4EEEEEEiEEENS5_IJNS5_IJNSA_ILi16EEESJ_SJ_EEEiEEEiEEENS5_IJNS5_IJNS5_IJSF_ST_NSA_ILi1024EEEEEENSA_ILi4096EEEEEENS5_IJNS5_IJSB_NSA_ILi512EEENSA_ILi32EEEEEElEEElEEEEEEEESH_NS5_IJlSB_lEEENS4_8TiledMMAINS4_8MMA_AtomIJNS4_4SM904GMMA6SPARSE26GMMA_64x64x32_F32F16F16_SSILNS1C_5MajorE0ELS1F_0ELNS1C_7ScaleInE1ELS1G_1ELNS1C_9SparseSelE0EEEEEENSI_ISC_NS5_IJNSA_ILi0EEES1K_S1K_EEEEENS5_IJNS4_10UnderscoreES1N_S1N_EEEEENS4_13SM90_TMA_LOADENS4_14ComposedLayoutINS4_7SwizzleILi2ELi4ELi3EEENS4_25smem_sparse_ptr_flag_bitsILi2ELi16EEENSI_INS5_IJNS5_IJSB_SP_EEENS5_IJSJ_S12_EEEEEENS5_IJNS5_IJS1K_SF_EEESM_EEEEEEEvNS4_8identityES1Q_NS1R_INS1S_ILi3ELi4ELi3EEENS4_18smem_ptr_flag_bitsILi16EEENSI_INS5_IJSP_SF_EEENS5_IJSF_SB_EEEEEEEvS23_EENS_8epilogue10collective6detail29Sm90TmaWarpSpecializedAdapterINS2D_15DefaultEpilogueIfNS5_IJSB_llEEES2H_NS2C_6thread17LinearCombinationIfLi1EffLNS2I_9ScaleType4KindE0ELNS_15FloatRoundStyleE2EfEENS1_15EpilogueDefaultEEEEEvvEEEEvNT_6ParamsE,"",@"SHT_CUDA_INFO"
	.sectionflags	@""
	.align	4


	//----- nvinfo : EIATTR_CUDA_API_VERSION
	.align		4
        /*0000*/ 	.byte	0x04, 0x37
        /*0002*/ 	.short	(.L_18 - .L_17)
.L_17:
        /*0004*/ 	.word	0x00000082


	//----- nvinfo : EIATTR_KPARAM_INFO
	.align		4
.L_18:
        /*0008*/ 	.byte	0x04, 0x17
        /*000a*/ 	.short	(.L_20 - .L_19)
.L_19:
        /*000c*/ 	.word	0x00000000
        /*0010*/ 	.short	0x0000
        /*0012*/ 	.short	0x0070
        /*0014*/ 	.byte	0x00, 0xf0, 0x01, 0x14


	//----- nvinfo : EIATTR_SPARSE_MMA_MASK
	.align		4
.L_20:
        /*0018*/ 	.byte	0x03, 0x50
        /*001a*/ 	.short	0x0002


	//----- nvinfo : EIATTR_MAXREG_COUNT
	.align		4
        /*001c*/ 	.byte	0x03, 0x1b
        /*001e*/ 	.short	0x00a8


	//----- nvinfo : EIATTR_NUM_BARRIERS
	.align		4
        /*0020*/ 	.byte	0x02, 0x4c
        /*0022*/ 	.byte	0x01
	.zero		1


	//----- nvinfo : EIATTR_MERCURY_ISA_VERSION
	.align		4
        /*0024*/ 	.byte	0x03, 0x5f
        /*0026*/ 	.short	0x0101


	//----- nvinfo : EIATTR_INT_WARP_WIDE_INSTR_OFFSETS
	.align		4
        /*0028*/ 	.byte	0x04, 0x31
        /*002a*/ 	.short	(.L_22 - .L_21)


	//   ....[0]....
.L_21:
        /*002c*/ 	.word	0x00000600


	//   ....[1]....
        /*0030*/ 	.word	0x00000620


	//   ....[2]....
        /*0034*/ 	.word	0x000006a0


	//   ....[3]....
        /*0038*/ 	.word	0x000006b0


	//   ....[4]....
        /*003c*/ 	.word	0x000006c0


	//   ....[5]....
        /*0040*/ 	.word	0x000006e0


	//   ....[6]....
        /*0044*/ 	.word	0x00000770


	//   ....[7]....
        /*0048*/ 	.word	0x00000790


	//----- nvinfo : EIATTR_COOP_GROUP_MASK_REGIDS
	.align		4
.L_22:
        /*004c*/ 	.byte	0x04, 0x29
        /*004e*/ 	.short	(.L_24 - .L_23)


	//   ....[0]....
.L_23:
        /*0050*/ 	.word	0xffffffff


	//   ....[1]....
        /*0054*/ 	.word	0xffffffff


	//   ....[2]....
        /*0058*/ 	.word	0xffffffff


	//   ....[3]....
        /*005c*/ 	.word	0xffffffff


	//   ....[4]....
        /*0060*/ 	.word	0xffffffff


	//   ....[5]....
        /*0064*/ 	.word	0xffffffff


	//----- nvinfo : EIATTR_COOP_GROUP_INSTR_OFFSETS
	.align		4
.L_24:
        /*0068*/ 	.byte	0x04, 0x28
        /*006a*/ 	.short	(.L_26 - .L_25)


	//   ....[0]....
.L_25:
        /*006c*/ 	.word	0x00000060


	//   ....[1]....
        /*0070*/ 	.word	0x00000070


	//   ....[2]....
        /*0074*/ 	.word	0x00000160


	//   ....[3]....
        /*0078*/ 	.word	0x000004e0


	//   ....[4]....
        /*007c*/ 	.word	0x00000520


	//   ....[5]....
        /*0080*/ 	.word	0x00000560


	//----- nvinfo : EIATTR_REG_RECONFIG
	.align		4
.L_26:
        /*0084*/ 	.byte	0x01, 0x54
	.zero		2


	//----- nvinfo : EIATTR_MBARRIER_INSTR_OFFSETS
	.align		4
        /*0088*/ 	.byte	0x04, 0x39
        /*008a*/ 	.short	(.L_28 - .L_27)


	//   ....[0]....
.L_27:
        /*008c*/ 	.word	0x00000280
        /*0090*/ 	.word	0x000000ff
        /*0094*/ 	.word	0x00000000
        /*0098*/ 	.short	0x0100
        /*009a*/ 	.byte	0x08
	.zero		1


	//   ....[1]....
        /*009c*/ 	.word	0x00000290
        /*00a0*/ 	.word	0x000000ff
        /*00a4*/ 	.word	0x00000090
        /*00a8*/ 	.short	0x0100
        /*00aa*/ 	.byte	0x08
	.zero		1


	//   ....[2]....
        /*00ac*/ 	.word	0x000002a0
        /*00b0*/ 	.word	0x000000ff
        /*00b4*/ 	.word	0x00000008
        /*00b8*/ 	.short	0x0100
        /*00ba*/ 	.byte	0x08
	.zero		1


	//   ....[3]....
        /*00bc*/ 	.word	0x000002b0
        /*00c0*/ 	.word	0x000000ff
        /*00c4*/ 	.word	0x00000098
        /*00c8*/ 	.short	0x0100
        /*00ca*/ 	.byte	0x08
	.zero		1


	//   ....[4]....
        /*00cc*/ 	.word	0x000002c0
        /*00d0*/ 	.word	0x000000ff
        /*00d4*/ 	.word	0x00000010
        /*00d8*/ 	.short	0x0100
        /*00da*/ 	.byte	0x08
	.zero		1


	//   ....[5]....
        /*00dc*/ 	.word	0x000002d0
        /*00e0*/ 	.word	0x000000ff
        /*00e4*/ 	.word	0x000000a0
        /*00e8*/ 	.short	0x0100
        /*00ea*/ 	.byte	0x08
	.zero		1


	//   ....[6]....
        /*00ec*/ 	.word	0x000002e0
        /*00f0*/ 	.word	0x000000ff
        /*00f4*/ 	.word	0x00000018
        /*00f8*/ 	.short	0x0100
        /*00fa*/ 	.byte	0x08
	.zero		1


	//   ....[7]....
        /*00fc*/ 	.word	0x000002f0
        /*0100*/ 	.word	0x000000ff
        /*0104*/ 	.word	0x000000a8
        /*0108*/ 	.short	0x0100
        /*010a*/ 	.byte	0x08
	.zero		1


	//   ....[8]....
        /*010c*/ 	.word	0x00000300
        /*0110*/ 	.word	0x000000ff
        /*0114*/ 	.word	0x00000020
        /*0118*/ 	.short	0x0100
        /*011a*/ 	.byte	0x08
	.zero		1


	//   ....[9]....
        /*011c*/ 	.word	0x00000310
        /*0120*/ 	.word	0x000000ff
        /*0124*/ 	.word	0x000000b0
        /*0128*/ 	.short	0x0100
        /*012a*/ 	.byte	0x08
	.zero		1


	//   ....[10]....
        /*012c*/ 	.word	0x00000320
        /*0130*/ 	.word	0x000000ff
        /*0134*/ 	.word	0x00000028
        /*0138*/ 	.short	0x0100
        /*013a*/ 	.byte	0x08
	.zero		1


	//   ....[11]....
        /*013c*/ 	.word	0x00000330
        /*0140*/ 	.word	0x000000ff
        /*0144*/ 	.word	0x000000b8
        /*0148*/ 	.short	0x0100
        /*014a*/ 	.byte	0x08
	.zero		1


	//   ....[12]....
        /*014c*/ 	.word	0x00000340
        /*0150*/ 	.word	0x000000ff
        /*0154*/ 	.word	0x00000030
        /*0158*/ 	.short	0x0100
        /*015a*/ 	.byte	0x08
	.zero		1


	//   ....[13]....
        /*015c*/ 	.word	0x00000350
        /*0160*/ 	.word	0x000000ff
        /*0164*/ 	.word	0x000000c0
        /*0168*/ 	.short	0x0100
        /*016a*/ 	.byte	0x08
	.zero		1


	//   ....[14]....
        /*016c*/ 	.word	0x00000360
        /*0170*/ 	.word	0x000000ff
        /*0174*/ 	.word	0x00000038
        /*0178*/ 	.short	0x0100
        /*017a*/ 	.byte	0x08
	.zero		1


	//   ....[15]....
        /*017c*/ 	.word	0x00000370
        /*0180*/ 	.word	0x000000ff
        /*0184*/ 	.word	0x000000c8
        /*0188*/ 	.short	0x0100
        /*018a*/ 	.byte	0x08
	.zero		1


	//   ....[16]....
        /*018c*/ 	.word	0x00000380
        /*0190*/ 	.word	0x000000ff
        /*0194*/ 	.word	0x00000040
        /*0198*/ 	.short	0x0100
        /*019a*/ 	.byte	0x08
	.zero		1


	//   ....[17]....
        /*019c*/ 	.word	0x00000390
        /*01a0*/ 	.word	0x000000ff
        /*01a4*/ 	.word	0x000000d0
        /*01a8*/ 	.short	0x0100
        /*01aa*/ 	.byte	0x08
	.zero		1


	//   ....[18]....
        /*01ac*/ 	.word	0x000003a0
        /*01b0*/ 	.word	0x000000ff
        /*01b4*/ 	.word	0x00000048
        /*01b8*/ 	.short	0x0100
        /*01ba*/ 	.byte	0x08
	.zero		1


	//   ....[19]....
        /*01bc*/ 	.word	0x000003b0
        /*01c0*/ 	.word	0x000000ff
        /*01c4*/ 	.word	0x000000d8
        /*01c8*/ 	.short	0x0100
        /*01ca*/ 	.byte	0x08
	.zero		1


	//   ....[20]....
        /*01cc*/ 	.word	0x000003c0
        /*01d0*/ 	.word	0x000000ff
        /*01d4*/ 	.word	0x00000050
        /*01d8*/ 	.short	0x0100
        /*01da*/ 	.byte	0x08
	.zero		1


	//   ....[21]....
        /*01dc*/ 	.word	0x000003d0
        /*01e0*/ 	.word	0x000000ff
        /*01e4*/ 	.word	0x000000e0
        /*01e8*/ 	.short	0x0100
        /*01ea*/ 	.byte	0x08
	.zero		1


	//   ....[22]....
        /*01ec*/ 	.word	0x000003e0
        /*01f0*/ 	.word	0x000000ff
        /*01f4*/ 	.word	0x00000058
        /*01f8*/ 	.short	0x0100
        /*01fa*/ 	.byte	0x08
	.zero		1


	//   ....[23]....
        /*01fc*/ 	.word	0x000003f0
        /*0200*/ 	.word	0x000000ff
        /*0204*/ 	.word	0x000000e8
        /*0208*/ 	.short	0x0100
        /*020a*/ 	.byte	0x08
	.zero		1


	//   ....[24]....
        /*020c*/ 	.word	0x00000400
        /*0210*/ 	.word	0x000000ff
        /*0214*/ 	.word	0x00000060
        /*0218*/ 	.short	0x0100
        /*021a*/ 	.byte	0x08
	.zero		1


	//   ....[25]....
        /*021c*/ 	.word	0x00000410
        /*0220*/ 	.word	0x000000ff
        /*0224*/ 	.word	0x000000f0
        /*0228*/ 	.short	0x0100
        /*022a*/ 	.byte	0x08
	.zero		1


	//   ....[26]....
        /*022c*/ 	.word	0x00000420
        /*0230*/ 	.word	0x000000ff
        /*0234*/ 	.word	0x00000068
        /*0238*/ 	.short	0x0100
        /*023a*/ 	.byte	0x08
	.zero		1


	//   ....[27]....
        /*023c*/ 	.word	0x00000430
        /*0240*/ 	.word	0x000000ff
        /*0244*/ 	.word	0x000000f8
        /*0248*/ 	.short	0x0100
        /*024a*/ 	.byte	0x08
	.zero		1


	//   ....[28]....
        /*024c*/ 	.word	0x00000440
        /*0250*/ 	.word	0x000000ff
        /*0254*/ 	.word	0x00000070
        /*0258*/ 	.short	0x0100
        /*025a*/ 	.byte	0x08
	.zero		1


	//   ....[29]....
        /*025c*/ 	.word	0x00000450
        /*0260*/ 	.word	0x000000ff
        /*0264*/ 	.word	0x00000100
        /*0268*/ 	.short	0x0100
        /*026a*/ 	.byte	0x08
	.zero		1


	//   ....[30]....
        /*026c*/ 	.word	0x00000460
        /*0270*/ 	.word	0x000000ff
        /*0274*/ 	.word	0x00000078
        /*0278*/ 	.short	0x0100
        /*027a*/ 	.byte	0x08
	.zero		1


	//   ....[31]....
        /*027c*/ 	.word	0x00000470
        /*0280*/ 	.word	0x000000ff
        /*0284*/ 	.word	0x00000108
        /*0288*/ 	.short	0x0100
        /*028a*/ 	.byte	0x08
	.zero		1


	//   ....[32]....
        /*028c*/ 	.word	0x00000480
        /*0290*/ 	.word	0x000000ff
        /*0294*/ 	.word	0x00000080
        /*0298*/ 	.short	0x0100
        /*029a*/ 	.byte	0x08
	.zero		1


	//   ....[33]....
        /*029c*/ 	.word	0x00000490
        /*02a0*/ 	.word	0x000000ff
        /*02a4*/ 	.word	0x00000110
        /*02a8*/ 	.short	0x0100
        /*02aa*/ 	.byte	0x08
	.zero		1


	//   ....[34]....
        /*02ac*/ 	.word	0x000004a0
        /*02b0*/ 	.word	0x000000ff
        /*02b4*/ 	.word	0x00000088
        /*02b8*/ 	.short	0x0100
        /*02ba*/ 	.byte	0x08
	.zero		1


	//   ....[35]....
        /*02bc*/ 	.word	0x000004b0
        /*02c0*/ 	.word	0x000000ff
        /*02c4*/ 	.word	0x00000118
        /*02c8*/ 	.short	0x0100
        /*02ca*/ 	.byte	0x08
	.zero		1


	//   ....[36]....
        /*02cc*/ 	.word	0x000007d0
        /*02d0*/ 	.word	0x000000ff
        /*02d4*/ 	.word	0x00000150
        /*02d8*/ 	.short	0x0100
        /*02da*/ 	.byte	0x08
	.zero		1


	//   ....[37]....
        /*02dc*/ 	.word	0x00000840
        /*02e0*/ 	.word	0x000000ff
        /*02e4*/ 	.word	0x00000158
        /*02e8*/ 	.short	0x0100
        /*02ea*/ 	.byte	0x08
	.zero		1


	//   ....[38]....
        /*02ec*/ 	.word	0x00000860
        /*02f0*/ 	.word	0x000000ff
        /*02f4*/ 	.word	0x00000130
        /*02f8*/ 	.short	0x0100
        /*02fa*/ 	.byte	0x09
	.zero		1


	//   ....[39]....
        /*02fc*/ 	.word	0x00000870
        /*0300*/ 	.word	0x000000ff
        /*0304*/ 	.word	0x00000138
        /*0308*/ 	.short	0x0100
        /*030a*/ 	.byte	0x09
	.zero		1


	//   ....[40]....
        /*030c*/ 	.word	0x00000880
        /*0310*/ 	.word	0x000000ff
        /*0314*/ 	.word	0x00000140
        /*0318*/ 	.short	0x0100
        /*031a*/ 	.byte	0x09
	.zero		1


	//   ....[41]....
        /*031c*/ 	.word	0x00000890
        /*0320*/ 	.word	0x000000ff
        /*0324*/ 	.word	0x00000148
        /*0328*/ 	.short	0x0100
        /*032a*/ 	.byte	0x09
	.zero		1


	//   ....[42]....
        /*032c*/ 	.word	0x00001700
        /*0330*/ 	.word	0x000000ff
        /*0334*/ 	.word	0xfffffff8
        /*0338*/ 	.short	0x010a
        /*033a*/ 	.byte	0x0c
	.zero		1


	//   ....[43]....
        /*033c*/ 	.word	0x000018d0
        /*0340*/ 	.word	0x000000ff
        /*0344*/ 	.word	0x00000000
        /*0348*/ 	.short	0x010a
        /*034a*/ 	.byte	0x08
	.zero		1


	//   ....[44]....
        /*034c*/ 	.word	0x00001910
        /*0350*/ 	.word	0x000000ff
        /*0354*/ 	.word	0x00000000
        /*0358*/ 	.short	0x010a
        /*035a*/ 	.byte	0x08
	.zero		1


	//   ....[45]....
        /*035c*/ 	.word	0x00001a90
        /*0360*/ 	.word	0x000000ff
        /*0364*/ 	.word	0x00000000
        /*0368*/ 	.short	0x0101
        /*036a*/ 	.byte	0x08
	.zero		1


	//   ....[46]....
        /*036c*/ 	.word	0x00001c10
        /*0370*/ 	.word	0x00000013
        /*0374*/ 	.word	0x00000000
        /*0378*/ 	.short	0x0101
        /*037a*/ 	.byte	0x16
	.zero		1


	//   ....[47]....
        /*037c*/ 	.word	0x00001c60
        /*0380*/ 	.word	0x000000ff
        /*0384*/ 	.word	0x00000008
        /*0388*/ 	.short	0x010a
        /*038a*/ 	.byte	0x0c
	.zero		1


	//   ....[48]....
        /*038c*/ 	.word	0x00004460
        /*0390*/ 	.word	0x00000004
        /*0394*/ 	.word	0x00000000
        /*0398*/ 	.short	0x0101
        /*039a*/ 	.byte	0x16
	.zero		1


	//   ....[49]....
        /*039c*/ 	.word	0x00004d50
        /*03a0*/ 	.word	0x00000012
        /*03a4*/ 	.word	0x00000090
        /*03a8*/ 	.short	0x010a
        /*03aa*/ 	.byte	0x3f
	.zero		1


	//   ....[50]....
        /*03ac*/ 	.word	0x00005190
        /*03b0*/ 	.word	0x0000000a
        /*03b4*/ 	.word	0x00000158
        /*03b8*/ 	.short	0x0101
        /*03ba*/ 	.byte	0x3f
	.zero		1


	//   ....[51]....
        /*03bc*/ 	.word	0x000058f0
        /*03c0*/ 	.word	0x00000005
        /*03c4*/ 	.word	0x00000000
        /*03c8*/ 	.short	0x010a
        /*03ca*/ 	.byte	0x3f
	.zero		1


	//   ....[52]....
        /*03cc*/ 	.word	0x00005970
        /*03d0*/ 	.word	0x00000007
        /*03d4*/ 	.word	0x00000000
        /*03d8*/ 	.short	0x010a
        /*03da*/ 	.byte	0x3f
	.zero		1


	//   ....[53]....
        /*03dc*/ 	.word	0x00005a00
        /*03e0*/ 	.word	0x00000006
        /*03e4*/ 	.word	0x00000000
        /*03e8*/ 	.short	0x010a
        /*03ea*/ 	.byte	0x3f
	.zero		1


	//   ....[54]....
        /*03ec*/ 	.word	0x00005a90
        /*03f0*/ 	.word	0x00000009
        /*03f4*/ 	.word	0x00000000
        /*03f8*/ 	.short	0x010a
        /*03fa*/ 	.byte	0x3f
	.zero		1


	//   ....[55]....
        /*03fc*/ 	.word	0x00005b20
        /*0400*/ 	.word	0x00000006
        /*0404*/ 	.word	0x00000000
        /*0408*/ 	.short	0x010a
        /*040a*/ 	.byte	0x3f
	.zero		1


	//   ....[56]....
        /*040c*/ 	.word	0x00005bb0
        /*0410*/ 	.word	0x00000009
        /*0414*/ 	.word	0x00000000
        /*0418*/ 	.short	0x010a
        /*041a*/ 	.byte	0x3f
	.zero		1


	//   ....[57]....
        /*041c*/ 	.word	0x00005c40
        /*0420*/ 	.word	0x00000006
        /*0424*/ 	.word	0x00000000
        /*0428*/ 	.short	0x010a
        /*042a*/ 	.byte	0x3f
	.zero		1


	//   ....[58]....
        /*042c*/ 	.word	0x00005cd0
        /*0430*/ 	.word	0x00000009
        /*0434*/ 	.word	0x00000000
        /*0438*/ 	.short	0x010a
        /*043a*/ 	.byte	0x3f
	.zero		1


	//   ....[59]....
        /*043c*/ 	.word	0x00005d60
        /*0440*/ 	.word	0x00000006
        /*0444*/ 	.word	0x00000000
        /*0448*/ 	.short	0x010a
        /*044a*/ 	.byte	0x3f
	.zero		1


	//   ....[60]....
        /*044c*/ 	.word	0x00005df0
        /*0450*/ 	.word	0x00000009
        /*0454*/ 	.word	0x00000000
        /*0458*/ 	.short	0x010a
        /*045a*/ 	.byte	0x3f
	.zero		1


	//   ....[61]....
        /*045c*/ 	.word	0x00005e80
        /*0460*/ 	.word	0x00000006
        /*0464*/ 	.word	0x00000000
        /*0468*/ 	.short	0x010a
        /*046a*/ 	.byte	0x3f
	.zero		1


	//   ....[62]....
        /*046c*/ 	.word	0x00005f10
        /*0470*/ 	.word	0x00000009
        /*0474*/ 	.word	0x00000000
        /*0478*/ 	.short	0x010a
        /*047a*/ 	.byte	0x3f
	.zero		1


	//   ....[63]....
        /*047c*/ 	.word	0x00005fa0
        /*0480*/ 	.word	0x00000006
        /*0484*/ 	.word	0x00000000
        /*0488*/ 	.short	0x010a
        /*048a*/ 	.byte	0x3f
	.zero		1


	//   ....[64]....
        /*048c*/ 	.word	0x00006030
        /*0490*/ 	.word	0x00000009
        /*0494*/ 	.word	0x00000000
        /*0498*/ 	.short	0x010a
        /*049a*/ 	.byte	0x3f
	.zero		1


	//   ....[65]....
        /*049c*/ 	.word	0x000060c0
        /*04a0*/ 	.word	0x00000006
        /*04a4*/ 	.word	0x00000000
        /*04a8*/ 	.short	0x010a
        /*04aa*/ 	.byte	0x3f
	.zero		1


	//   ....[66]....
        /*04ac*/ 	.word	0x00006150
        /*04b0*/ 	.word	0x00000009
        /*04b4*/ 	.word	0x00000000
        /*04b8*/ 	.short	0x010a
        /*04ba*/ 	.byte	0x3f
	.zero		1


	//   ....[67]....
        /*04bc*/ 	.word	0x000061e0
        /*04c0*/ 	.word	0x00000006
        /*04c4*/ 	.word	0x00000000
        /*04c8*/ 	.short	0x010a
        /*04ca*/ 	.byte	0x3f
	.zero		1


	//   ....[68]....
        /*04cc*/ 	.word	0x00006270
        /*04d0*/ 	.word	0x00000003
        /*04d4*/ 	.word	0x00000000
        /*04d8*/ 	.short	0x010a
        /*04da*/ 	.byte	0x3f
	.zero		1


	//   ....[69]....
        /*04dc*/ 	.word	0x000062e0
        /*04e0*/ 	.word	0x00000013
        /*04e4*/ 	.word	0xfffffff8
        /*04e8*/ 	.short	0x010a
        /*04ea*/ 	.byte	0x3f
	.zero		1


	//   ....[70]....
        /*04ec*/ 	.word	0x00006340
        /*04f0*/ 	.word	0x00000014
        /*04f4*/ 	.word	0x00000000
        /*04f8*/ 	.short	0x010a
        /*04fa*/ 	.byte	0x3f
	.zero		1


	//   ....[71]....
        /*04fc*/ 	.word	0x000063a0
        /*0500*/ 	.word	0x00000013
        /*0504*/ 	.word	0x00000008
        /*0508*/ 	.short	0x010a
        /*050a*/ 	.byte	0x3f
	.zero		1


	//   ....[72]....
        /*050c*/ 	.word	0x00006470
        /*0510*/ 	.word	0x00000012
        /*0514*/ 	.word	0x00000090
        /*0518*/ 	.short	0x010a
        /*051a*/ 	.byte	0x3f
	.zero		1


	//   ....[73]....
        /*051c*/ 	.word	0x00006550
        /*0520*/ 	.word	0x00000005
        /*0524*/ 	.word	0x00000000
        /*0528*/ 	.short	0x010a
        /*052a*/ 	.byte	0x3f
	.zero		1


	//   ....[74]....
        /*052c*/ 	.word	0x000065a0
        /*0530*/ 	.word	0x00000007
        /*0534*/ 	.word	0x00000000
        /*0538*/ 	.short	0x010a
        /*053a*/ 	.byte	0x3f
	.zero		1


	//   ....[75]....
        /*053c*/ 	.word	0x000065f0
        /*0540*/ 	.word	0x00000006
        /*0544*/ 	.word	0x00000000
        /*0548*/ 	.short	0x010a
        /*054a*/ 	.byte	0x3f
	.zero		1


	//   ....[76]....
        /*054c*/ 	.word	0x00006640
        /*0550*/ 	.word	0x00000009
        /*0554*/ 	.word	0x00000000
        /*0558*/ 	.short	0x010a
        /*055a*/ 	.byte	0x3f
	.zero		1


	//   ....[77]....
        /*055c*/ 	.word	0x00006690
        /*0560*/ 	.word	0x00000006
        /*0564*/ 	.word	0x00000000
        /*0568*/ 	.short	0x010a
        /*056a*/ 	.byte	0x3f
	.zero		1


	//   ....[78]....
        /*056c*/ 	.word	0x000066e0
        /*0570*/ 	.word	0x00000009
        /*0574*/ 	.word	0x00000000
        /*0578*/ 	.short	0x010a
        /*057a*/ 	.byte	0x3f
	.zero		1


	//   ....[79]....
        /*057c*/ 	.word	0x00006730
        /*0580*/ 	.word	0x00000006
        /*0584*/ 	.word	0x00000000
        /*0588*/ 	.short	0x010a
        /*058a*/ 	.byte	0x3f
	.zero		1


	//   ....[80]....
        /*058c*/ 	.word	0x00006780
        /*0590*/ 	.word	0x00000009
        /*0594*/ 	.word	0x00000000
        /*0598*/ 	.short	0x010a
        /*059a*/ 	.byte	0x3f
	.zero		1


	//   ....[81]....
        /*059c*/ 	.word	0x000067d0
        /*05a0*/ 	.word	0x00000006
        /*05a4*/ 	.word	0x00000000
        /*05a8*/ 	.short	0x010a
        /*05aa*/ 	.byte	0x3f
	.zero		1


	//   ....[82]....
        /*05ac*/ 	.word	0x00006820
        /*05b0*/ 	.word	0x00000009
        /*05b4*/ 	.word	0x00000000
        /*05b8*/ 	.short	0x010a
        /*05ba*/ 	.byte	0x3f
	.zero		1


	//   ....[83]....
        /*05bc*/ 	.word	0x00006870
        /*05c0*/ 	.word	0x00000006
        /*05c4*/ 	.word	0x00000000
        /*05c8*/ 	.short	0x010a
        /*05ca*/ 	.byte	0x3f
	.zero		1


	//   ....[84]....
        /*05cc*/ 	.word	0x000068c0
        /*05d0*/ 	.word	0x00000009
        /*05d4*/ 	.word	0x00000000
        /*05d8*/ 	.short	0x010a
        /*05da*/ 	.byte	0x3f
	.zero		1


	//   ....[85]....
        /*05dc*/ 	.word	0x00006910
        /*05e0*/ 	.word	0x00000006
        /*05e4*/ 	.word	0x00000000
        /*05e8*/ 	.short	0x010a
        /*05ea*/ 	.byte	0x3f
	.zero		1


	//   ....[86]....
        /*05ec*/ 	.word	0x00006960
        /*05f0*/ 	.word	0x00000009
        /*05f4*/ 	.word	0x00000000
        /*05f8*/ 	.short	0x010a
        /*05fa*/ 	.byte	0x3f
	.zero		1


	//   ....[87]....
        /*05fc*/ 	.word	0x000069b0
        /*0600*/ 	.word	0x00000006
        /*0604*/ 	.word	0x00000000
        /*0608*/ 	.short	0x010a
        /*060a*/ 	.byte	0x3f
	.zero		1


	//   ....[88]....
        /*060c*/ 	.word	0x00006a00
        /*0610*/ 	.word	0x00000009
        /*0614*/ 	.word	0x00000000
        /*0618*/ 	.short	0x010a
        /*061a*/ 	.byte	0x3f
	.zero		1


	//   ....[89]....
        /*061c*/ 	.word	0x00006a50
        /*0620*/ 	.word	0x00000006
        /*0624*/ 	.word	0x00000000
        /*0628*/ 	.short	0x010a
        /*062a*/ 	.byte	0x3f
	.zero		1


	//----- nvinfo : EIATTR_NUM_MBARRIERS
	.align		4
.L_28:
        /*062c*/ 	.byte	0x03, 0x38
        /*062e*/ 	.short	0x002a


	//----- nvinfo : EIATTR_EXIT_INSTR_OFFSETS
	.align		4
        /*0630*/ 	.byte	0x04, 0x1c
        /*0632*/ 	.short	(.L_30 - .L_29)


	//   ....[0]....
.L_29:
        /*0634*/ 	.word	0x00001370


	//   ....[1]....
        /*0638*/ 	.word	0x000013d0


	//   ....[2]....
        /*063c*/ 	.word	0x00004a70


	//   ....[3]....
        /*0640*/ 	.word	0x00004aa0


	//   ....[4]....
        /*0644*/ 	.word	0x000062c0


	//----- nvinfo : EIATTR_MAX_THREADS
	.align		4
.L_30:
        /*0648*/ 	.byte	0x04, 0x05
        /*064a*/ 	.short	(.L_32 - .L_31)
.L_31:
        /*064c*/ 	.word	0x00000180
        /*0650*/ 	.word	0x00000001
        /*0654*/ 	.word	0x00000001


	//----- nvinfo : EIATTR_CRS_STACK_SIZE
	.align		4
.L_32:
        /*0658*/ 	.byte	0x04, 0x1e
        /*065a*/ 	.short	(.L_34 - .L_33)
.L_33:
        /*065c*/ 	.word	0x00000000


	//----- nvinfo : EIATTR_CBANK_PARAM_SIZE
	.align		4
.L_34:
        /*0660*/ 	.byte	0x03, 0x19
        /*0662*/ 	.short	0x0570


	//----- nvinfo : EIATTR_PARAM_CBANK
	.align		4
        /*0664*/ 	.byte	0x04, 0x0a
        /*0666*/ 	.short	(.L_36 - .L_35)
	.align		4
.L_35:
        /*0668*/ 	.word	index@(.nv.constant0._ZN7cutlass13device_kernelINS_4gemm6kernel13GemmUniversalIN4cute5tupleIJiiiiEEENS1_10collective13CollectiveMmaINS1_40MainloopSm90TmaGmmaWarpSpecializedSparseILi18ENS5_IJNS4_1CILi1EEESB_SB_EEENS1_32KernelTmaWarpSpecializedPingpongEEENS5_IJNSA_ILi64EEESF_SF_EEENS_6half_tENS5_IJNS4_6LayoutINS5_IJiNS5_IJNSA_ILi2EEEiEEEiEEENS5_IJlNS5_IJSB_SJ_EEElEEEEENSI_INS5_IJNS5_IJNS5_IJNSA_ILi8EEESJ_NSA_ILi4EEEEEEiEEENS5_IJNS5_IJNSA_ILi16EEESJ_SJ_EEEiEEEiEEENS5_IJNS5_IJNS5_IJSF_ST_NSA_ILi1024EEEEEENSA_ILi4096EEEEEENS5_IJNS5_IJSB_NSA_ILi512EEENSA_ILi32EEEEEElEEElEEEEEEEESH_NS5_IJlSB_lEEENS4_8TiledMMAINS4_8MMA_AtomIJNS4_4SM904GMMA6SPARSE26GMMA_64x64x32_F32F16F16_SSILNS1C_5MajorE0ELS1F_0ELNS1C_7ScaleInE1ELS1G_1ELNS1C_9SparseSelE0EEEEEENSI_ISC_NS5_IJNSA_ILi0EEES1K_S1K_EEEEENS5_IJNS4_10UnderscoreES1N_S1N_EEEEENS4_13SM90_TMA_LOADENS4_14ComposedLayoutINS4_7SwizzleILi2ELi4ELi3EEENS4_25smem_sparse_ptr_flag_bitsILi2ELi16EEENSI_INS5_IJNS5_IJSB_SP_EEENS5_IJSJ_S12_EEEEEENS5_IJNS5_IJS1K_SF_EEESM_EEEEEEEvNS4_8identityES1Q_NS1R_INS1S_ILi3ELi4ELi3EEENS4_18smem_ptr_flag_bitsILi16EEENSI_INS5_IJSP_SF_EEENS5_IJSF_SB_EEEEEEEvS23_EENS_8epilogue10collective6detail29Sm90TmaWarpSpecializedAdapterINS2D_15DefaultEpilogueIfNS5_IJSB_llEEES2H_NS2C_6thread17LinearCombinationIfLi1EffLNS2I_9ScaleType4KindE0ELNS_15FloatRoundStyleE2EfEENS1_15EpilogueDefaultEEEEEvvEEEEvNT_6ParamsE)
        /*066c*/ 	.short	0x0210
        /*066e*/ 	.short	0x0570


	//----- nvinfo : EIATTR_SW_WAR
	.align		4
.L_36:
        /*0670*/ 	.byte	0x04, 0x36
        /*0672*/ 	.short	(.L_38 - .L_37)
.L_37:
        /*0674*/ 	.word	0x00000008
.L_38:


//--------------------- .nv.callgraph             --------------------------
	.section	.nv.callgraph,"",@"SHT_CUDA_CALLGRAPH"
	.align	4
	.sectionentsize	8
	.align		4
        /*0000*/ 	.word	0x00000000
	.align		4
        /*0004*/ 	.word	0xffffffff
	.align		4
        /*0008*/ 	.word	0x00000000
	.align		4
        /*000c*/ 	.word	0xfffffffe
	.align		4
        /*0010*/ 	.word	0x00000000
	.align		4
        /*0014*/ 	.word	0xfffffffd
	.align		4
        /*0018*/ 	.word	0x00000000
	.align		4
        /*001c*/ 	.word	0xfffffffc


//--------------------- .nv.constant4             --------------------------
	.section	.nv.constant4,"a",@progbits
	.align	8
	.align		8
.nv.constant4:
        /*0000*/ 	.dword	_ZN39_INTERNAL_add9c0cf_4_k_cu_6b96b0a1_25504cuda3std3__45__cpo5beginE
	.align		8
        /*0008*/ 	.dword	_ZN39_INTERNAL_add9c0cf_4_k_cu_6b96b0a1_25504cuda3std3__45__cpo3endE
	.align		8
        /*0010*/ 	.dword	_ZN39_INTERNAL_add9c0cf_4_k_cu_6b96b0a1_25504cuda3std3__45__cpo6cbeginE
	.align		8
        /*0018*/ 	.dword	_ZN39_INTERNAL_add9c0cf_4_k_cu_6b96b0a1_25504cuda3std3__45__cpo4cendE
	.align		8
        /*0020*/ 	.dword	_ZN39_INTERNAL_add9c0cf_4_k_cu_6b96b0a1_25504cuda3std3__441_GLOBAL__N__add9c0cf_4_k_cu_6b96b0a1_25506ignoreE
	.align		8
        /*0028*/ 	.dword	_ZN39_INTERNAL_add9c0cf_4_k_cu_6b96b0a1_25504cuda3std3__419piecewise_constructE
	.align		8
        /*0030*/ 	.dword	_ZN39_INTERNAL_add9c0cf_4_k_cu_6b96b0a1_25504cuda3std3__48in_placeE
	.align		8
        /*0038*/ 	.dword	_ZN39_INTERNAL_add9c0cf_4_k_cu_6b96b0a1_25504cuda3std6ranges3__45__cpo4swapE
	.align		8
        /*0040*/ 	.dword	_ZN39_INTERNAL_add9c0cf_4_k_cu_6b96b0a1_25504cuda3std6ranges3__45__cpo9iter_moveE
	.align		8
        /*0048*/ 	.dword	_ZN39_INTERNAL_add9c0cf_4_k_cu_6b96b0a1_25504cute7productE
	.align		8
        /*0050*/ 	.dword	_ZN39_INTERNAL_add9c0cf_4_k_cu_6b96b0a1_25504cute1_E


//--------------------- .text._ZN7cutlass13device_kernelINS_4gemm6kernel13GemmUniversalIN4cute5tupleIJiiiiEEENS1_10collective13CollectiveMmaINS1_40MainloopSm90TmaGmmaWarpSpecializedSparseILi18ENS5_IJNS4_1CILi1EEESB_SB_EEENS1_32KernelTmaWarpSpecializedPingpongEEENS5_IJNSA_ILi64EEESF_SF_EEENS_6half_tENS5_IJNS4_6LayoutINS5_IJiNS5_IJNSA_ILi2EEEiEEEiEEENS5_IJlNS5_IJSB_SJ_EEElEEEEENSI_INS5_IJNS5_IJNS5_IJNSA_ILi8EEESJ_NSA_ILi4EEEEEEiEEENS5_IJNS5_IJNSA_ILi16EEESJ_SJ_EEEiEEEiEEENS5_IJNS5_IJNS5_IJSF_ST_NSA_ILi1024EEEEEENSA_ILi4096EEEEEENS5_IJNS5_IJSB_NSA_ILi512EEENSA_ILi32EEEEEElEEElEEEEEEEESH_NS5_IJlSB_lEEENS4_8TiledMMAINS4_8MMA_AtomIJNS4_4SM904GMMA6SPARSE26GMMA_64x64x32_F32F16F16_SSILNS1C_5MajorE0ELS1F_0ELNS1C_7ScaleInE1ELS1G_1ELNS1C_9SparseSelE0EEEEEENSI_ISC_NS5_IJNSA_ILi0EEES1K_S1K_EEEEENS5_IJNS4_10UnderscoreES1N_S1N_EEEEENS4_13SM90_TMA_LOADENS4_14ComposedLayoutINS4_7SwizzleILi2ELi4ELi3EEENS4_25smem_sparse_ptr_flag_bitsILi2ELi16EEENSI_INS5_IJNS5_IJSB_SP_EEENS5_IJSJ_S12_EEEEEENS5_IJNS5_IJS1K_SF_EEESM_EEEEEEEvNS4_8identityES1Q_NS1R_INS1S_ILi3ELi4ELi3EEENS4_18smem_ptr_flag_bitsILi16EEENSI_INS5_IJSP_SF_EEENS5_IJSF_SB_EEEEEEEvS23_EENS_8epilogue10collective6detail29Sm90TmaWarpSpecializedAdapterINS2D_15DefaultEpilogueIfNS5_IJSB_llEEES2H_NS2C_6thread17LinearCombinationIfLi1EffLNS2I_9ScaleType4KindE0ELNS_15FloatRoundStyleE2EfEENS1_15EpilogueDefaultEEEEEvvEEEEvNT_6ParamsE --------------------------
	.section	.text._ZN7cutlass13device_kernelINS_4gemm6kernel13GemmUniversalIN4cute5tupleIJiiiiEEENS1_10collective13CollectiveMmaINS1_40MainloopSm90TmaGmmaWarpSpecializedSparseILi18ENS5_IJNS4_1CILi1EEESB_SB_EEENS1_32KernelTmaWarpSpecializedPingpongEEENS5_IJNSA_ILi64EEESF_SF_EEENS_6half_tENS5_IJNS4_6LayoutINS5_IJiNS5_IJNSA_ILi2EEEiEEEiEEENS5_IJlNS5_IJSB_SJ_EEElEEEEENSI_INS5_IJNS5_IJNS5_IJNSA_ILi8EEESJ_NSA_ILi4EEEEEEiEEENS5_IJNS5_IJNSA_ILi16EEESJ_SJ_EEEiEEEiEEENS5_IJNS5_IJNS5_IJSF_ST_NSA_ILi1024EEEEEENSA_ILi4096EEEEEENS5_IJNS5_IJSB_NSA_ILi512EEENSA_ILi32EEEEEElEEElEEEEEEEESH_NS5_IJlSB_lEEENS4_8TiledMMAINS4_8MMA_AtomIJNS4_4SM904GMMA6SPARSE26GMMA_64x64x32_F32F16F16_SSILNS1C_5MajorE0ELS1F_0ELNS1C_7ScaleInE1ELS1G_1ELNS1C_9SparseSelE0EEEEEENSI_ISC_NS5_IJNSA_ILi0EEES1K_S1K_EEEEENS5_IJNS4_10UnderscoreES1N_S1N_EEEEENS4_13SM90_TMA_LOADENS4_14ComposedLayoutINS4_7SwizzleILi2ELi4ELi3EEENS4_25smem_sparse_ptr_flag_bitsILi2ELi16EEENSI_INS5_IJNS5_IJSB_SP_EEENS5_IJSJ_S12_EEEEEENS5_IJNS5_IJS1K_SF_EEESM_EEEEEEEvNS4_8identityES1Q_NS1R_INS1S_ILi3ELi4ELi3EEENS4_18smem_ptr_flag_bitsILi16EEENSI_INS5_IJSP_SF_EEENS5_IJSF_SB_EEEEEEEvS23_EENS_8epilogue10collective6detail29Sm90TmaWarpSpecializedAdapterINS2D_15DefaultEpilogueIfNS5_IJSB_llEEES2H_NS2C_6thread17LinearCombinationIfLi1EffLNS2I_9ScaleType4KindE0ELNS_15FloatRoundStyleE2EfEENS1_15EpilogueDefaultEEEEEvvEEEEvNT_6ParamsE,"ax",@progbits
	.align	128
.text._ZN7cutlass13device_kernelINS_4gemm6kernel13GemmUniversalIN4cute5tupleIJiiiiEEENS1_10collective13CollectiveMmaINS1_40MainloopSm90TmaGmmaWarpSpecializedSparseILi18ENS5_IJNS4_1CILi1EEESB_SB_EEENS1_32KernelTmaWarpSpecializedPingpongEEENS5_IJNSA_ILi64EEESF_SF_EEENS_6half_tENS5_IJNS4_6LayoutINS5_IJiNS5_IJNSA_ILi2EEEiEEEiEEENS5_IJlNS5_IJSB_SJ_EEElEEEEENSI_INS5_IJNS5_IJNS5_IJNSA_ILi8EEESJ_NSA_ILi4EEEEEEiEEENS5_IJNS5_IJNSA_ILi16EEESJ_SJ_EEEiEEEiEEENS5_IJNS5_IJNS5_IJSF_ST_NSA_ILi1024EEEEEENSA_ILi4096EEEEEENS5_IJNS5_IJSB_NSA_ILi512EEENSA_ILi32EEEEEElEEElEEEEEEEESH_NS5_IJlSB_lEEENS4_8TiledMMAINS4_8MMA_AtomIJNS4_4SM904GMMA6SPARSE26GMMA_64x64x32_F32F16F16_SSILNS1C_5MajorE0ELS1F_0ELNS1C_7ScaleInE1ELS1G_1ELNS1C_9SparseSelE0EEEEEENSI_ISC_NS5_IJNSA_ILi0EEES1K_S1K_EEEEENS5_IJNS4_10UnderscoreES1N_S1N_EEEEENS4_13SM90_TMA_LOADENS4_14ComposedLayoutINS4_7SwizzleILi2ELi4ELi3EEENS4_25smem_sparse_ptr_flag_bitsILi2ELi16EEENSI_INS5_IJNS5_IJSB_SP_EEENS5_IJSJ_S12_EEEEEENS5_IJNS5_IJS1K_SF_EEESM_EEEEEEEvNS4_8identityES1Q_NS1R_INS1S_ILi3ELi4ELi3EEENS4_18smem_ptr_flag_bitsILi16EEENSI_INS5_IJSP_SF_EEENS5_IJSF_SB_EEEEEEEvS23_EENS_8epilogue10collective6detail29Sm90TmaWarpSpecializedAdapterINS2D_15DefaultEpilogueIfNS5_IJSB_llEEES2H_NS2C_6thread17LinearCombinationIfLi1EffLNS2I_9ScaleType4KindE0ELNS_15FloatRoundStyleE2EfEENS1_15EpilogueDefaultEEEEEvvEEEEvNT_6ParamsE:
        .type           _ZN7cutlass13device_kernelINS_4gemm6kernel13GemmUniversalIN4cute5tupleIJiiiiEEENS1_10collective13CollectiveMmaINS1_40MainloopSm90TmaGmmaWarpSpecializedSparseILi18ENS5_IJNS4_1CILi1EEESB_SB_EEENS1_32KernelTmaWarpSpecializedPingpongEEENS5_IJNSA_ILi64EEESF_SF_EEENS_6half_tENS5_IJNS4_6LayoutINS5_IJiNS5_IJNSA_ILi2EEEiEEEiEEENS5_IJlNS5_IJSB_SJ_EEElEEEEENSI_INS5_IJNS5_IJNS5_IJNSA_ILi8EEESJ_NSA_ILi4EEEEEEiEEENS5_IJNS5_IJNSA_ILi16EEESJ_SJ_EEEiEEEiEEENS5_IJNS5_IJNS5_IJSF_ST_NSA_ILi1024EEEEEENSA_ILi4096EEEEEENS5_IJNS5_IJSB_NSA_ILi512EEENSA_ILi32EEEEEElEEElEEEEEEEESH_NS5_IJlSB_lEEENS4_8TiledMMAINS4_8MMA_AtomIJNS4_4SM904GMMA6SPARSE26GMMA_64x64x32_F32F16F16_SSILNS1C_5MajorE0ELS1F_0ELNS1C_7ScaleInE1ELS1G_1ELNS1C_9SparseSelE0EEEEEENSI_ISC_NS5_IJNSA_ILi0EEES1K_S1K_EEEEENS5_IJNS4_10UnderscoreES1N_S1N_EEEEENS4_13SM90_TMA_LOADENS4_14ComposedLayoutINS4_7SwizzleILi2ELi4ELi3EEENS4_25smem_sparse_ptr_flag_bitsILi2ELi16EEENSI_INS5_IJNS5_IJSB_SP_EEENS5_IJSJ_S12_EEEEEENS5_IJNS5_IJS1K_SF_EEESM_EEEEEEEvNS4_8identityES1Q_NS1R_INS1S_ILi3ELi4ELi3EEENS4_18smem_ptr_flag_bitsILi16EEENSI_INS5_IJSP_SF_EEENS5_IJSF_SB_EEEEEEEvS23_EENS_8epilogue10collective6detail29Sm90TmaWarpSpecializedAdapterINS2D_15DefaultEpilogueIfNS5_IJSB_llEEES2H_NS2C_6thread17LinearCombinationIfLi1EffLNS2I_9ScaleType4KindE0ELNS_15FloatRoundStyleE2EfEENS1_15EpilogueDefaultEEEEEvvEEEEvNT_6ParamsE,@function
        .size           _ZN7cutlass13device_kernelINS_4gemm6kernel13GemmUniversalIN4cute5tupleIJiiiiEEENS1_10collective13CollectiveMmaINS1_40MainloopSm90TmaGmmaWarpSpecializedSparseILi18ENS5_IJNS4_1CILi1EEESB_SB_EEENS1_32KernelTmaWarpSpecializedPingpongEEENS5_IJNSA_ILi64EEESF_SF_EEENS_6half_tENS5_IJNS4_6LayoutINS5_IJiNS5_IJNSA_ILi2EEEiEEEiEEENS5_IJlNS5_IJSB_SJ_EEElEEEEENSI_INS5_IJNS5_IJNS5_IJNSA_ILi8EEESJ_NSA_ILi4EEEEEEiEEENS5_IJNS5_IJNSA_ILi16EEESJ_SJ_EEEiEEEiEEENS5_IJNS5_IJNS5_IJSF_ST_NSA_ILi1024EEEEEENSA_ILi4096EEEEEENS5_IJNS5_IJSB_NSA_ILi512EEENSA_ILi32EEEEEElEEElEEEEEEEESH_NS5_IJlSB_lEEENS4_8TiledMMAINS4_8MMA_AtomIJNS4_4SM904GMMA6SPARSE26GMMA_64x64x32_F32F16F16_SSILNS1C_5MajorE0ELS1F_0ELNS1C_7ScaleInE1ELS1G_1ELNS1C_9SparseSelE0EEEEEENSI_ISC_NS5_IJNSA_ILi0EEES1K_S1K_EEEEENS5_IJNS4_10UnderscoreES1N_S1N_EEEEENS4_13SM90_TMA_LOADENS4_14ComposedLayoutINS4_7SwizzleILi2ELi4ELi3EEENS4_25smem_sparse_ptr_flag_bitsILi2ELi16EEENSI_INS5_IJNS5_IJSB_SP_EEENS5_IJSJ_S12_EEEEEENS5_IJNS5_IJS1K_SF_EEESM_EEEEEEEvNS4_8identityES1Q_NS1R_INS1S_ILi3ELi4ELi3EEENS4_18smem_ptr_flag_bitsILi16EEENSI_INS5_IJSP_SF_EEENS5_IJSF_SB_EEEEEEEvS23_EENS_8epilogue10collective6detail29Sm90TmaWarpSpecializedAdapterINS2D_15DefaultEpilogueIfNS5_IJSB_llEEES2H_NS2C_6thread17LinearCombinationIfLi1EffLNS2I_9ScaleType4KindE0ELNS_15FloatRoundStyleE2EfEENS1_15EpilogueDefaultEEEEEvvEEEEvNT_6ParamsE,(.L_x_153 - _ZN7cutlass13device_kernelINS_4gemm6kernel13GemmUniversalIN4cute5tupleIJiiiiEEENS1_10collective13CollectiveMmaINS1_40MainloopSm90TmaGmmaWarpSpecializedSparseILi18ENS5_IJNS4_1CILi1EEESB_SB_EEENS1_32KernelTmaWarpSpecializedPingpongEEENS5_IJNSA_ILi64EEESF_SF_EEENS_6half_tENS5_IJNS4_6LayoutINS5_IJiNS5_IJNSA_ILi2EEEiEEEiEEENS5_IJlNS5_IJSB_SJ_EEElEEEEENSI_INS5_IJNS5_IJNS5_IJNSA_ILi8EEESJ_NSA_ILi4EEEEEEiEEENS5_IJNS5_IJNSA_ILi16EEESJ_SJ_EEEiEEEiEEENS5_IJNS5_IJNS5_IJSF_ST_NSA_ILi1024EEEEEENSA_ILi4096EEEEEENS5_IJNS5_IJSB_NSA_ILi512EEENSA_ILi32EEEEEElEEElEEEEEEEESH_NS5_IJlSB_lEEENS4_8TiledMMAINS4_8MMA_AtomIJNS4_4SM904GMMA6SPARSE26GMMA_64x64x32_F32F16F16_SSILNS1C_5MajorE0ELS1F_0ELNS1C_7ScaleInE1ELS1G_1ELNS1C_9SparseSelE0EEEEEENSI_ISC_NS5_IJNSA_ILi0EEES1K_S1K_EEEEENS5_IJNS4_10UnderscoreES1N_S1N_EEEEENS4_13SM90_TMA_LOADENS4_14ComposedLayoutINS4_7SwizzleILi2ELi4ELi3EEENS4_25smem_sparse_ptr_flag_bitsILi2ELi16EEENSI_INS5_IJNS5_IJSB_SP_EEENS5_IJSJ_S12_EEEEEENS5_IJNS5_IJS1K_SF_EEESM_EEEEEEEvNS4_8identityES1Q_NS1R_INS1S_ILi3ELi4ELi3EEENS4_18smem_ptr_flag_bitsILi16EEENSI_INS5_IJSP_SF_EEENS5_IJSF_SB_EEEEEEEvS23_EENS_8epilogue10collective6detail29Sm90TmaWarpSpecializedAdapterINS2D_15DefaultEpilogueIfNS5_IJSB_llEEES2H_NS2C_6thread17LinearCombinationIfLi1EffLNS2I_9ScaleType4KindE0ELNS_15FloatRoundStyleE2EfEENS1_15EpilogueDefaultEEEEEvvEEEEvNT_6ParamsE)
        .other          _ZN7cutlass13device_kernelINS_4gemm6kernel13GemmUniversalIN4cute5tupleIJiiiiEEENS1_10collective13CollectiveMmaINS1_40MainloopSm90TmaGmmaWarpSpecializedSparseILi18ENS5_IJNS4_1CILi1EEESB_SB_EEENS1_32KernelTmaWarpSpecializedPingpongEEENS5_IJNSA_ILi64EEESF_SF_EEENS_6half_tENS5_IJNS4_6LayoutINS5_IJiNS5_IJNSA_ILi2EEEiEEEiEEENS5_IJlNS5_IJSB_SJ_EEElEEEEENSI_INS5_IJNS5_IJNS5_IJNSA_ILi8EEESJ_NSA_ILi4EEEEEEiEEENS5_IJNS5_IJNSA_ILi16EEESJ_SJ_EEEiEEEiEEENS5_IJNS5_IJNS5_IJSF_ST_NSA_ILi1024EEEEEENSA_ILi4096EEEEEENS5_IJNS5_IJSB_NSA_ILi512EEENSA_ILi32EEEEEElEEElEEEEEEEESH_NS5_IJlSB_lEEENS4_8TiledMMAINS4_8MMA_AtomIJNS4_4SM904GMMA6SPARSE26GMMA_64x64x32_F32F16F16_SSILNS1C_5MajorE0ELS1F_0ELNS1C_7ScaleInE1ELS1G_1ELNS1C_9SparseSelE0EEEEEENSI_ISC_NS5_IJNSA_ILi0EEES1K_S1K_EEEEENS5_IJNS4_10UnderscoreES1N_S1N_EEEEENS4_13SM90_TMA_LOADENS4_14ComposedLayoutINS4_7SwizzleILi2ELi4ELi3EEENS4_25smem_sparse_ptr_flag_bitsILi2ELi16EEENSI_INS5_IJNS5_IJSB_SP_EEENS5_IJSJ_S12_EEEEEENS5_IJNS5_IJS1K_SF_EEESM_EEEEEEEvNS4_8identityES1Q_NS1R_INS1S_ILi3ELi4ELi3EEENS4_18smem_ptr_flag_bitsILi16EEENSI_INS5_IJSP_SF_EEENS5_IJSF_SB_EEEEEEEvS23_EENS_8epilogue10collective6detail29Sm90TmaWarpSpecializedAdapterINS2D_15DefaultEpilogueIfNS5_IJSB_llEEES2H_NS2C_6thread17LinearCombinationIfLi1EffLNS2I_9ScaleType4KindE0ELNS_15FloatRoundStyleE2EfEENS1_15EpilogueDefaultEEEEEvvEEEEvNT_6ParamsE,@"STO_CUDA_ENTRY STV_DEFAULT"
_ZN7cutlass13device_kernelINS_4gemm6kernel13GemmUniversalIN4cute5tupleIJiiiiEEENS1_10collective13CollectiveMmaINS1_40MainloopSm90TmaGmmaWarpSpecializedSparseILi18ENS5_IJNS4_1CILi1EEESB_SB_EEENS1_32KernelTmaWarpSpecializedPingpongEEENS5_IJNSA_ILi64EEESF_SF_EEENS_6half_tENS5_IJNS4_6LayoutINS5_IJiNS5_IJNSA_ILi2EEEiEEEiEEENS5_IJlNS5_IJSB_SJ_EEElEEEEENSI_INS5_IJNS5_IJNS5_IJNSA_ILi8EEESJ_NSA_ILi4EEEEEEiEEENS5_IJNS5_IJNSA_ILi16EEESJ_SJ_EEEiEEEiEEENS5_IJNS5_IJNS5_IJSF_ST_NSA_ILi1024EEEEEENSA_ILi4096EEEEEENS5_IJNS5_IJSB_NSA_ILi512EEENSA_ILi32EEEEEElEEElEEEEEEEESH_NS5_IJlSB_lEEENS4_8TiledMMAINS4_8MMA_AtomIJNS4_4SM904GMMA6SPARSE26GMMA_64x64x32_F32F16F16_SSILNS1C_5MajorE0ELS1F_0ELNS1C_7ScaleInE1ELS1G_1ELNS1C_9SparseSelE0EEEEEENSI_ISC_NS5_IJNSA_ILi0EEES1K_S1K_EEEEENS5_IJNS4_10UnderscoreES1N_S1N_EEEEENS4_13SM90_TMA_LOADENS4_14ComposedLayoutINS4_7SwizzleILi2ELi4ELi3EEENS4_25smem_sparse_ptr_flag_bitsILi2ELi16EEENSI_INS5_IJNS5_IJSB_SP_EEENS5_IJSJ_S12_EEEEEENS5_IJNS5_IJS1K_SF_EEESM_EEEEEEEvNS4_8identityES1Q_NS1R_INS1S_ILi3ELi4ELi3EEENS4_18smem_ptr_flag_bitsILi16EEENSI_INS5_IJSP_SF_EEENS5_IJSF_SB_EEEEEEEvS23_EENS_8epilogue10collective6detail29Sm90TmaWarpSpecializedAdapterINS2D_15DefaultEpilogueIfNS5_IJSB_llEEES2H_NS2C_6thread17LinearCombinationIfLi1EffLNS2I_9ScaleType4KindE0ELNS_15FloatRoundStyleE2EfEENS1_15EpilogueDefaultEEEEEvvEEEEvNT_6ParamsE:
[----:B------:R-:W-:Y:S01]  /*0000*/  LDC R1, c[0x0][0x28] ;  /* 0x00000a00ff017b82 */ /* 0x000fe20000000800 */
[----:B------:R-:W0:Y:S01]  /*0010*/  S2R R10, SR_TID.X ;  /* 0x00000000000a7919 */ /* 0x000e220000002100 */
[----:B------:R-:W-:Y:S01]  /*0020*/  ELECT P0, URZ, PT ;  /* 0x00000000003f782f */ /* 0x000fe20003800000 */
[----:B------:R-:W-:Y:S01]  /*0030*/  BSSY B0, `(.L_x_0) ;  /* 0x0000012000007945 */ /* 0x000fe20003800000 */
[--C-:B0-----:R-:W-:Y:S02]  /*0040*/  SHF.R.U32.HI R0, RZ, 0x5, R10.reuse ;  /* 0x00000005ff007819 */ /* 0x101fe4000001160a */
[----:B------:R-:W-:-:S03]  /*0050*/  SHF.R.U32.HI R4, RZ, 0x7, R10 ;  /* 0x00000007ff047819 */ /* 0x000fc6000001160a */
[----:B------:R-:W0:Y:S04]  /*0060*/  SHFL.IDX PT, R2, R0, RZ, 0x1f ;  /* 0x00001fff00027589 */ /* 0x000e2800000e0000 */
[----:B------:R1:W2:Y:S01]  /*0070*/  SHFL.IDX PT, R5, R4, RZ, 0x1f ;  /* 0x00001fff04057589 */ /* 0x0002a200000e0000 */
[----:B0-----:R-:W-:-:S13]  /*0080*/  ISETP.NE.OR P0, PT, R2, RZ, !P0 ;  /* 0x000000ff0200720c */ /* 0x001fda0004705670 */
[----:B-12---:R-:W-:Y:S05]  /*0090*/  @P0 BRA `(.L_x_1) ;  /* 0x00000000002c0947 */ /* 0x006fea0003800000 */
[----:B------:R-:W-:Y:S02]  /*00a0*/  ULDC.64 UR4, c[0x0][0x198] ;  /* 0x0000660000047ab9 */ /* 0x000fe40000000a00 */
[----:B------:R-:W-:Y:S02]  /*00b0*/  UIADD3 UR6, UP0, UR4, 0xf0, URZ ;  /* 0x000000f004067890 */ /* 0x000fe4000ff1e03f */
[----:B------:R-:W-:Y:S02]  /*00c0*/  UIADD3 UR8, UP1, UR4, 0x1f0, URZ ;  /* 0x000001f004087890 */ /* 0x000fe4000ff3e03f */
[----:B------:R-:W-:Y:S02]  /*00d0*/  UIADD3 UR4, UP2, UR4, 0x2f0, URZ ;  /* 0x000002f004047890 */ /* 0x000fe4000ff5e03f */
[----:B------:R-:W-:Y:S02]  /*00e0*/  UIADD3.X UR7, URZ, UR5, URZ, UP0, !UPT ;  /* 0x000000053f077290 */ /* 0x000fe400087fe43f */
[----:B------:R-:W-:-:S02]  /*00f0*/  UIADD3.X UR9, URZ, UR5, URZ, UP1, !UPT ;  /* 0x000000053f097290 */ /* 0x000fc40008ffe43f */
[----:B------:R-:W-:-:S05]  /*0100*/  UIADD3.X UR5, URZ, UR5, URZ, UP2, !UPT ;  /* 0x000000053f057290 */ /* 0x000fca00097fe43f */
[----:B------:R0:W-:Y:S02]  /*0110*/  UTMACCTL.PF [UR6] ;  /* 0x00000000060079b9 */ /* 0x0001e40008040000 */
[----:B------:R0:W-:Y:S02]  /*0120*/  UTMACCTL.PF [UR8] ;  /* 0x00000000080079b9 */ /* 0x0001e40008040000 */
[----:B------:R0:W-:Y:S02]  /*0130*/  UTMACCTL.PF [UR4] ;  /* 0x00000000040079b9 */ /* 0x0001e40008040000 */
[----:B0-----:R-:W-:Y:S01]  /*0140*/  NOP ;  /* 0x0000000000007918 */ /* 0x001fe20000000000 */
.L_x_1:
[----:B------:R-:W-:Y:S05]  /*0150*/  BSYNC B0 ;  /* 0x0000000000007941 */ /* 0x000fea0003800000 */
.L_x_0:
[----:B------:R-:W0:Y:S02]  /*0160*/  SHFL.IDX PT, R3, R0, RZ, 0x1f ;  /* 0x00001fff00037589 */ /* 0x000e2400000e0000 */
[----:B0-----:R-:W-:-:S13]  /*0170*/  ISETP.NE.AND P0, PT, R3, RZ, PT ;  /* 0x000000ff0300720c */ /* 0x001fda0003f05270 */
[----:B------:R-:W-:Y:S05]  /*0180*/  @P0 BRA `(.L_x_2) ;  /* 0x0000000000d40947 */ /* 0x000fea0003800000 */
[----:B------:R-:W-:Y:S01]  /*0190*/  ELECT P0, URZ, PT ;  /* 0x00000000003f782f */ /* 0x000fe20003800000 */
[----:B------:R-:W-:-:S12]  /*01a0*/  BSSY B0, `(.L_x_2) ;  /* 0x0000033000007945 */ /* 0x000fd80003800000 */
[----:B------:R-:W-:Y:S05]  /*01b0*/  @!P0 BRA `(.L_x_3) ;  /* 0x0000000000c48947 */ /* 0x000fea0003800000 */
[----:B------:R-:W0:Y:S01]  /*01c0*/  S2UR UR8, SR_CgaCtaId ;  /* 0x00000000000879c3 */ /* 0x000e220000008800 */
[----:B------:R-:W-:Y:S01]  /*01d0*/  UMOV UR4, 0x400 ;  /* 0x0000040000047882 */ /* 0x000fe20000000000 */
[----:B------:R-:W-:Y:S01]  /*01e0*/  UMOV UR5, 0x1 ;  /* 0x0000000100057882 */ /* 0x000fe20000000000 */
[----:B------:R-:W-:Y:S02]  /*01f0*/  UMOV UR6, 0x80 ;  /* 0x0000008000067882 */ /* 0x000fe40000000000 */
[----:B------:R-:W-:-:S04]  /*0200*/  UIADD3 UR6, -UR6, 0x100000, URZ ;  /* 0x0010000006067890 */ /* 0x000fc8000fffe13f */
[----:B------:R-:W-:Y:S02]  /*0210*/  USHF.L.U32 UR7, UR6, 0xb, URZ ;  /* 0x0000000b06077899 */ /* 0x000fe4000800063f */
[----:B------:R-:W-:Y:S02]  /*0220*/  USHF.L.U32 UR6, UR6, 0x1, URZ ;  /* 0x0000000106067899 */ /* 0x000fe4000800063f */
[----:B0-----:R-:W-:Y:S02]  /*0230*/  ULEA UR8, UR8, UR4, 0x18 ;  /* 0x0000000408087291 */ /* 0x001fe4000f8ec03f */
[----:B------:R-:W-:-:S04]  /*0240*/  UIADD3 UR4, -UR5, 0x100000, URZ ;  /* 0x0010000005047890 */ /* 0x000fc8000fffe13f */
[----:B------:R-:W-:Y:S02]  /*0250*/  USHF.L.U32 UR5, UR4, 0xb, URZ ;  /* 0x0000000b04057899 */ /* 0x000fe4000800063f */
[----:B------:R-:W-:Y:S01]  /*0260*/  USHF.L.U32 UR4, UR4, 0x1, URZ ;  /* 0x0000000104047899 */ /* 0x000fe2000800063f */
[----:B------:R-:W0:Y:S11]  /*0270*/  FENCE.VIEW.ASYNC.S ;  /* 0x00000000000073c6 */ /* 0x000e360000000000 */
[----:B0-----:R0:W1:Y:S01]  /*0280*/  SYNCS.EXCH.64 URZ, [UR8], UR4 ;  /* 0x00000004083f75b2 */ /* 0x0010620008000100 */
[----:B------:R0:W2:Y:S01]  /*0290*/  SYNCS.EXCH.64 URZ, [UR8+0x90], UR6 ;  /* 0x00009006083f75b2 */ /* 0x0000a20008000100 */
[----:B------:R0:W3:Y:S01]  /*02a0*/  SYNCS.EXCH.64 URZ, [UR8+0x8], UR4 ;  /* 0x00000804083f75b2 */ /* 0x0000e20008000100 */
[----:B------:R0:W4:Y:S01]  /*02b0*/  SYNCS.EXCH.64 URZ, [UR8+0x98], UR6 ;  /* 0x00009806083f75b2 */ /* 0x0001220008000100 */
[----:B------:R0:W0:Y:S01]  /*02c0*/  SYNCS.EXCH.64 URZ, [UR8+0x10], UR4 ;  /* 0x00001004083f75b2 */ /* 0x0000220008000100 */
        /* <DEDUP_REMOVED lines=31> */
[----:B-1234-:R-:W-:Y:S01]  /*04c0*/  NOP ;  /* 0x0000000000007918 */ /* 0x01efe20000000000 */
.L_x_3:
[----:B0-----:R-:W-:Y:S05]  /*04d0*/  BSYNC B0 ;  /* 0x0000000000007941 */ /* 0x001fea0003800000 */
.L_x_2:
[----:B------:R-:W0:Y:S01]  /*04e0*/  SHFL.IDX PT, R6, R0, RZ, 0x1f ;  /* 0x00001fff00067589 */ /* 0x000e2200000e0000 */
[----:B------:R-:W-:Y:S01]  /*04f0*/  ELECT P0, URZ, PT ;  /* 0x00000000003f782f */ /* 0x000fe20003800000 */
[----:B------:R-:W-:Y:S01]  /*0500*/  NOP ;  /* 0x0000000000007918 */ /* 0x000fe20000000000 */
[----:B------:R-:W-:Y:S01]  /*0510*/  ELECT P1, URZ, PT ;  /* 0x00000000003f782f */ /* 0x000fe20003820000 */
[----:B------:R-:W1:Y:S01]  /*0520*/  SHFL.IDX PT, R3, R0, RZ, 0x1f ;  /* 0x00001fff00037589 */ /* 0x000e6200000e0000 */
[----:B------:R-:W-:Y:S01]  /*0530*/  UMOV UR4, 0x20 ;  /* 0x0000002000047882 */ /* 0x000fe20000000000 */
[----:B------:R-:W-:Y:S01]  /*0540*/  UMOV UR11, 0x80 ;  /* 0x00000080000b7882 */ /* 0x000fe20000000000 */
[----:B------:R-:W-:Y:S01]  /*0550*/  NOP ;  /* 0x0000000000007918 */ /* 0x000fe20000000000 */
[----:B------:R-:W2:Y:S01]  /*0560*/  SHFL.IDX PT, R4, R4, RZ, 0x1f ;  /* 0x00001fff04047589 */ /* 0x000ea200000e0000 */
[C---:B------:R-:W-:Y:S01]  /*0570*/  VIADD R33, R5.reuse, 0xffffffff ;  /* 0xffffffff05217836 */ /* 0x040fe20000000000 */
[----:B------:R-:W-:Y:S01]  /*0580*/  ULDC.64 UR20, c[0x0][0x208] ;  /* 0x0000820000147ab9 */ /* 0x000fe20000000a00 */
[----:B------:R-:W-:-:S03]  /*0590*/  ISETP.NE.AND P2, PT, R5, RZ, PT ;  /* 0x000000ff0500720c */ /* 0x000fc60003f45270 */
[----:B------:R-:W-:Y:S02]  /*05a0*/  ISETP.GE.U32.AND P3, PT, R33, 0x2, PT ;  /* 0x000000022100780c */ /* 0x000fe40003f66070 */
[----:B0-----:R-:W-:Y:S02]  /*05b0*/  ISETP.NE.OR P0, PT, R6, RZ, !P0 ;  /* 0x000000ff0600720c */ /* 0x001fe40004705670 */
[----:B-1----:R-:W-:Y:S02]  /*05c0*/  ISETP.NE.OR P1, PT, R3, RZ, !P1 ;  /* 0x000000ff0300720c */ /* 0x002fe40004f25670 */
[----:B------:R-:W-:Y:S02]  /*05d0*/  SHF.R.S32.HI R3, RZ, 0x1f, R2 ;  /* 0x0000001fff037819 */ /* 0x000fe40000011402 */
[----:B--2---:R-:W-:Y:S02]  /*05e0*/  R2UR UR12, R4 ;  /* 0x00000000040c72ca */ /* 0x004fe400000e0000 */
[----:B------:R-:W-:-:S05]  /*05f0*/  LEA.HI R3, R3, R2, RZ, 0x2 ;  /* 0x0000000203037211 */ /* 0x000fca00078f10ff */
[----:B------:R-:W-:Y:S01]  /*0600*/  VOTEU.ALL UP0, P0 ;  /* 0x00000000003f7886 */ /* 0x000fe20000000000 */
[----:B------:R-:W-:Y:S01]  /*0610*/  LOP3.LUT R3, R3, 0xfffffffc, RZ, 0xc0, !PT ;  /* 0xfffffffc03037812 */ /* 0x000fe200078ec0ff */
[----:B------:R-:W-:-:S03]  /*0620*/  VOTEU.ALL UP1, P1 ;  /* 0x00000000003f7886 */ /* 0x000fc60000820000 */
[----:B------:R-:W0:Y:S01]  /*0630*/  @!UP0 S2UR UR7, SR_CgaCtaId ;  /* 0x00000000000789c3 */ /* 0x000e220000008800 */
[----:B------:R-:W-:Y:S01]  /*0640*/  @!UP0 UMOV UR6, 0x400 ;  /* 0x0000040000068882 */ /* 0x000fe20000000000 */
[----:B------:R-:W-:-:S04]  /*0650*/  @!UP0 UIADD3 UR4, -UR4, 0x100000, URZ ;  /* 0x0010000004048890 */ /* 0x000fc8000fffe13f */
[----:B------:R-:W-:Y:S02]  /*0660*/  @!UP0 USHF.L.U32 UR5, UR4, 0xb, URZ ;  /* 0x0000000b04058899 */ /* 0x000fe4000800063f */
[----:B------:R-:W-:Y:S01]  /*0670*/  @!UP0 USHF.L.U32 UR4, UR4, 0x1, URZ ;  /* 0x0000000104048899 */ /* 0x000fe2000800063f */
[----:B------:R-:W-:Y:S01]  /*0680*/  IMAD.IADD R20, R2, 0x1, -R3 ;  /* 0x0000000102147824 */ /* 0x000fe200078e0a03 */
[----:B------:R-:W-:Y:S01]  /*0690*/  @!UP1 UMOV UR9, 0x400 ;  /* 0x0000040000099882 */ /* 0x000fe20000000000 */
[----:B------:R-:W-:Y:S01]  /*06a0*/  VOTEU.ALL UP2, P1 ;  /* 0x00000000003f7886 */ /* 0x000fe20000840000 */
[----:B------:R-:W-:Y:S01]  /*06b0*/  VOTEU.ALL UP3, P1 ;  /* 0x00000000003f7886 */ /* 0x000fe20000860000 */
[----:B------:R-:W-:Y:S01]  /*06c0*/  VOTEU.ALL UP4, P1 ;  /* 0x00000000003f7886 */ /* 0x000fe20000880000 */
[----:B------:R-:W1:Y:S01]  /*06d0*/  @!UP1 S2UR UR10, SR_CgaCtaId ;  /* 0x00000000000a99c3 */ /* 0x000e620000008800 */
[----:B------:R-:W-:Y:S01]  /*06e0*/  VOTEU.ALL UP5, P1 ;  /* 0x00000000003f7886 */ /* 0x000fe200008a0000 */
[----:B------:R-:W-:-:S04]  /*06f0*/  SHF.R.S32.HI R3, RZ, 0x1f, R10 ;  /* 0x0000001fff037819 */ /* 0x000fc8000001140a */
[----:B------:R-:W-:-:S04]  /*0700*/  LEA.HI R3, R3, R10, RZ, 0x7 ;  /* 0x0000000a03037211 */ /* 0x000fc800078f38ff */
[----:B------:R-:W-:-:S05]  /*0710*/  LOP3.LUT R3, R3, 0xffffff80, RZ, 0xc0, !PT ;  /* 0xffffff8003037812 */ /* 0x000fca00078ec0ff */
[----:B------:R-:W-:Y:S01]  /*0720*/  IMAD.IADD R11, R10, 0x1, -R3 ;  /* 0x000000010a0b7824 */ /* 0x000fe200078e0a03 */
[----:B0-----:R-:W-:Y:S02]  /*0730*/  @!UP0 ULEA UR8, UR7, UR6, 0x18 ;  /* 0x0000000607088291 */ /* 0x001fe4000f8ec03f */
[----:B------:R-:W-:-:S04]  /*0740*/  @!UP1 UIADD3 UR6, -UR11, 0x100000, URZ ;  /* 0x001000000b069890 */ /* 0x000fc8000fffe13f */
[----:B------:R-:W-:Y:S02]  /*0750*/  @!UP1 USHF.L.U32 UR7, UR6, 0xb, URZ ;  /* 0x0000000b06079899 */ /* 0x000fe4000800063f */
[----:B------:R-:W-:Y:S01]  /*0760*/  @!UP1 USHF.L.U32 UR6, UR6, 0x1, URZ ;  /* 0x0000000106069899 */ /* 0x000fe2000800063f */
[----:B------:R-:W-:Y:S01]  /*0770*/  VOTEU.ALL UP0, P0 ;  /* 0x00000000003f7886 */ /* 0x000fe20000000000 */
[----:B-1----:R-:W-:Y:S01]  /*0780*/  @!UP1 ULEA UR9, UR10, UR9, 0x18 ;  /* 0x000000090a099291 */ /* 0x002fe2000f8ec03f */
[----:B------:R-:W-:Y:S02]  /*0790*/  VOTEU.ALL UP1, P0 ;  /* 0x00000000003f7886 */ /* 0x000fe40000020000 */
[----:B------:R-:W-:Y:S01]  /*07a0*/  ULDC.64 UR10, c[0x0][0x698] ;  /* 0x0001a600000a7ab9 */ /* 0x000fe20000000a00 */
[----:B------:R-:W-:Y:S01]  /*07b0*/  ISETP.NE.AND P0, PT, R20, 0x3, PT ;  /* 0x000000031400780c */ /* 0x000fe20003f05270 */
[----:B------:R-:W0:Y:S02]  /*07c0*/  FENCE.VIEW.ASYNC.S ;  /* 0x00000000000073c6 */ /* 0x000e240000000000 */
[----:B0-----:R0:W1:Y:S01]  /*07d0*/  @!UP0 SYNCS.EXCH.64 URZ, [UR8+0x150], UR4 ;  /* 0x00015004083f85b2 */ /* 0x0010620008000100 */
[----:B------:R-:W-:-:S02]  /*07e0*/  ISETP.NE.U32.AND P1, PT, RZ, UR10, PT ;  /* 0x0000000aff007c0c */ /* 0x000fc4000bf25070 */
[----:B------:R-:W-:Y:S02]  /*07f0*/  ISETP.EQ.OR P0, PT, R20, RZ, !P0 ;  /* 0x000000ff1400720c */ /* 0x000fe40004702670 */
[----:B------:R-:W-:Y:S02]  /*0800*/  ISETP.NE.AND.EX P1, PT, RZ, UR11, PT, P1 ;  /* 0x0000000bff007c0c */ /* 0x000fe4000bf25310 */
[----:B------:R-:W-:-:S04]  /*0810*/  ISETP.EQ.AND P0, PT, R5, RZ, P0 ;  /* 0x000000ff0500720c */ /* 0x000fc80000702270 */
[----:B------:R-:W-:-:S04]  /*0820*/  SEL R7, RZ, 0x1, !P0 ;  /* 0x00000001ff077807 */ /* 0x000fc80004000000 */
[----:B------:R-:W-:Y:S01]  /*0830*/  SEL R7, R7, 0x2, P3 ;  /* 0x0000000207077807 */ /* 0x000fe20001800000 */
[----:B------:R0:W1:Y:S01]  /*0840*/  @!UP1 SYNCS.EXCH.64 URZ, [UR8+0x158], UR4 ;  /* 0x00015804083f95b2 */ /* 0x0000620008000100 */
[----:B------:R-:W-:Y:S01]  /*0850*/  NOP ;  /* 0x0000000000007918 */ /* 0x000fe20000000000 */
[----:B------:R0:W1:Y:S01]  /*0860*/  @!UP2 SYNCS.EXCH.64 URZ, [UR9+0x130], UR6 ;  /* 0x00013006093fa5b2 */ /* 0x0000620008000100 */
[----:B------:R0:W1:Y:S01]  /*0870*/  @!UP3 SYNCS.EXCH.64 URZ, [UR9+0x138], UR6 ;  /* 0x00013806093fb5b2 */ /* 0x0000620008000100 */
[----:B------:R0:W1:Y:S01]  /*0880*/  @!UP4 SYNCS.EXCH.64 URZ, [UR9+0x140], UR6 ;  /* 0x00014006093fc5b2 */ /* 0x0000620008000100 */
[----:B------:R0:W1:Y:S01]  /*0890*/  @!UP5 SYNCS.EXCH.64 URZ, [UR9+0x148], UR6 ;  /* 0x00014806093fd5b2 */ /* 0x0000620008000100 */
[----:B------:R-:W-:Y:S01]  /*08a0*/  NOP ;  /* 0x0000000000007918 */ /* 0x000fe20000000000 */
[----:B-1----:R-:W-:Y:S06]  /*08b0*/  BAR.SYNC.DEFER_BLOCKING 0x0 ;  /* 0x0000000000007b1d */ /* 0x002fec0000010000 */
[----:B0-----:R-:W-:Y:S05]  /*08c0*/  @!P1 BRA `(.L_x_4) ;  /* 0x00000000001c9947 */ /* 0x001fea0003800000 */
[----:B------:R-:W0:Y:S02]  /*08d0*/  LDC.64 R2, c[0x0][0x698] ;  /* 0x0001a600ff027b82 */ /* 0x000e240000000a00 */
[----:B0-----:R-:W2:Y:S02]  /*08e0*/  LDG.E.64 R2, desc[UR20][R2.64] ;  /* 0x0000001402027981 */ /* 0x001ea4000c1e1b00 */
[----:B--2---:R-:W-:-:S04]  /*08f0*/  ISETP.NE.U32.AND P0, PT, R2, RZ, PT ;  /* 0x000000ff0200720c */ /* 0x004fc80003f05070 */
[----:B------:R-:W-:-:S13]  /*0900*/  ISETP.NE.AND.EX P0, PT, R3, RZ, PT, P0 ;  /* 0x000000ff0300720c */ /* 0x000fda0003f05300 */
[----:B------:R-:W-:Y:S05]  /*0910*/  @!P0 BRA `(.L_x_4) ;  /* 0x0000000000088947 */ /* 0x000fea0003800000 */
[----:B------:R2:W5:Y:S01]  /*0920*/  LD.E R12, desc[UR20][R2.64] ;  /* 0x00000014020c7980 */ /* 0x000562000c101900 */
[----:B------:R-:W-:Y:S05]  /*0930*/  BRA `(.L_x_5) ;  /* 0x0000000000207947 */ /* 0x000fea0003800000 */
.L_x_4:
[----:B------:R-:W-:Y:S02]  /*0940*/  ULDC.64 UR4, c[0x0][0x688] ;  /* 0x0001a20000047ab9 */ /* 0x000fe40000000a00 */
[----:B------:R-:W-:-:S04]  /*0950*/  ISETP.NE.U32.AND P0, PT, RZ, UR4, PT ;  /* 0x00000004ff007c0c */ /* 0x000fc8000bf05070 */
[----:B------:R-:W-:-:S13]  /*0960*/  ISETP.NE.AND.EX P0, PT, RZ, UR5, PT, P0 ;  /* 0x00000005ff007c0c */ /* 0x000fda000bf05300 */
[----:B------:R-:W-:Y:S05]  /*0970*/  @!P0 BRA `(.L_x_6) ;  /* 0x00000000000c8947 */ /* 0x000fea0003800000 */
[----:B------:R-:W0:Y:S02]  /*0980*/  LDC.64 R12, c[0x0][0x688] ;  /* 0x0001a200ff0c7b82 */ /* 0x000e240000000a00 */
[----:B0-----:R0:W5:Y:S01]  /*0990*/  LDG.E R12, desc[UR20][R12.64] ;  /* 0x000000140c0c7981 */ /* 0x001162000c1e1900 */
[----:B------:R-:W-:Y:S05]  /*09a0*/  BRA `(.L_x_5) ;  /* 0x0000000000047947 */ /* 0x000fea0003800000 */
.L_x_6:
[----:B------:R-:W1:Y:S02]  /*09b0*/  LDC R12, c[0x0][0x680] ;  /* 0x0001a000ff0c7b82 */ /* 0x000e640000000800 */
.L_x_5:
[----:B------:R-:W-:Y:S02]  /*09c0*/  ULDC.64 UR4, c[0x0][0x6a0] ;  /* 0x0001a80000047ab9 */ /* 0x000fe40000000a00 */
[----:B------:R-:W-:-:S04]  /*09d0*/  ISETP.NE.U32.AND P0, PT, RZ, UR4, PT ;  /* 0x00000004ff007c0c */ /* 0x000fc8000bf05070 */
[----:B------:R-:W-:-:S13]  /*09e0*/  ISETP.NE.AND.EX P0, PT, RZ, UR5, PT, P0 ;  /* 0x00000005ff007c0c */ /* 0x000fda000bf05300 */
[----:B------:R-:W-:Y:S05]  /*09f0*/  @!P0 BRA `(.L_x_7) ;  /* 0x00000000001c8947 */ /* 0x000fea0003800000 */
[----:B--2---:R-:W2:Y:S02]  /*0a00*/  LDC.64 R2, c[0x0][0x6a0] ;  /* 0x0001a800ff027b82 */ /* 0x004ea40000000a00 */
[----:B--2---:R-:W2:Y:S02]  /*0a10*/  LDG.E.64 R2, desc[UR20][R2.64] ;  /* 0x0000001402027981 */ /* 0x004ea4000c1e1b00 */
[----:B--2---:R-:W-:-:S04]  /*0a20*/  ISETP.NE.U32.AND P0, PT, R2, RZ, PT ;  /* 0x000000ff0200720c */ /* 0x004fc80003f05070 */
[----:B------:R-:W-:-:S13]  /*0a30*/  ISETP.NE.AND.EX P0, PT, R3, RZ, PT, P0 ;  /* 0x000000ff0300720c */ /* 0x000fda0003f05300 */
[----:B------:R-:W-:Y:S05]  /*0a40*/  @!P0 BRA `(.L_x_7) ;  /* 0x0000000000088947 */ /* 0x000fea0003800000 */
[----:B0-----:R4:W5:Y:S01]  /*0a50*/  LD.E R13, desc[UR20][R2.64] ;  /* 0x00000014020d7980 */ /* 0x001962000c101900 */
[----:B------:R-:W-:Y:S05]  /*0a60*/  BRA `(.L_x_8) ;  /* 0x0000000000207947 */ /* 0x000fea0003800000 */
.L_x_7:
[----:B------:R-:W-:Y:S02]  /*0a70*/  ULDC.64 UR4, c[0x0][0x690] ;  /* 0x0001a40000047ab9 */ /* 0x000fe40000000a00 */
[----:B------:R-:W-:-:S04]  /*0a80*/  ISETP.NE.U32.AND P0, PT, RZ, UR4, PT ;  /* 0x00000004ff007c0c */ /* 0x000fc8000bf05070 */
[----:B------:R-:W-:-:S13]  /*0a90*/  ISETP.NE.AND.EX P0, PT, RZ, UR5, PT, P0 ;  /* 0x00000005ff007c0c */ /* 0x000fda000bf05300 */
[----:B------:R-:W-:Y:S05]  /*0aa0*/  @!P0 BRA `(.L_x_9) ;  /* 0x00000000000c8947 */ /* 0x000fea0003800000 */
[----:B--2---:R-:W0:Y:S02]  /*0ab0*/  LDC.64 R2, c[0x0][0x690] ;  /* 0x0001a400ff027b82 */ /* 0x004e240000000a00 */
[----:B0-----:R3:W5:Y:S01]  /*0ac0*/  LDG.E R13, desc[UR20][R2.64] ;  /* 0x00000014020d7981 */ /* 0x001762000c1e1900 */
[----:B------:R-:W-:Y:S05]  /*0ad0*/  BRA `(.L_x_8) ;  /* 0x0000000000047947 */ /* 0x000fea0003800000 */
.L_x_9:
[----:B0-----:R-:W0:Y:S02]  /*0ae0*/  LDC R13, c[0x0][0x684] ;  /* 0x0001a100ff0d7b82 */ /* 0x001e240000000800 */
.L_x_8:
[----:B------:R-:W1:Y:S01]  /*0af0*/  LDC R0, c[0x0][0x75c] ;  /* 0x0001d700ff007b82 */ /* 0x000e620000000800 */
[----:B------:R-:W2:Y:S01]  /*0b00*/  S2R R21, SR_CTAID.Y ;  /* 0x0000000000157919 */ /* 0x000ea20000002600 */
[----:B------:R-:W-:Y:S01]  /*0b10*/  ULDC UR8, c[0x0][0x604] ;  /* 0x0001810000087ab9 */ /* 0x000fe20000000800 */
[----:B------:R-:W-:Y:S01]  /*0b20*/  ISETP.NE.AND P0, PT, R5, 0x2, PT ;  /* 0x000000020500780c */ /* 0x000fe20003f05270 */
[----:B------:R-:W-:Y:S01]  /*0b30*/  UIADD3 UR8, UR8, 0x1f, URZ ;  /* 0x0000001f08087890 */ /* 0x000fe2000fffe03f */
[----:B------:R-:W0:Y:S01]  /*0b40*/  S2R R14, SR_CTAID.X ;  /* 0x00000000000e7919 */ /* 0x000e220000002500 */
[----:B------:R-:W-:Y:S01]  /*0b50*/  UMOV UR5, URZ ;  /* 0x0000003f00057c82 */ /* 0x000fe20008000000 */
[----:B------:R-:W-:Y:S01]  /*0b60*/  UMOV UR4, URZ ;  /* 0x0000003f00047c82 */ /* 0x000fe20008000000 */
[----:B------:R-:W-:Y:S01]  /*0b70*/  USHF.R.S32.HI UR9, URZ, 0x1f, UR8 ;  /* 0x0000001f3f097899 */ /* 0x000fe20008011408 */
[----:B------:R-:W-:-:S03]  /*0b80*/  ULDC.64 UR10, c[0x0][0x750] ;  /* 0x0001d400000a7ab9 */ /* 0x000fc60000000a00 */
[----:B------:R-:W-:Y:S01]  /*0b90*/  ULEA.HI UR9, UR9, UR8, URZ, 0x5 ;  /* 0x0000000809097291 */ /* 0x000fe2000f8f283f */
[----:B-1----:R-:W-:-:S13]  /*0ba0*/  ISETP.NE.AND P3, PT, R0, 0x1, PT ;  /* 0x000000010000780c */ /* 0x002fda0003f65270 */
[----:B------:R-:W0:Y:S01]  /*0bb0*/  @P3 LDC R15, c[0x0][0x10] ;  /* 0x00000400ff0f3b82 */ /* 0x000e220000000800 */
[----:B--234-:R-:W-:Y:S02]  /*0bc0*/  @P3 IMAD.MOV.U32 R2, RZ, RZ, R21 ;  /* 0x000000ffff023224 */ /* 0x01cfe400078e0015 */
[----:B------:R-:W-:Y:S02]  /*0bd0*/  @P3 IMAD.MOV.U32 R3, RZ, RZ, RZ ;  /* 0x000000ffff033224 */ /* 0x000fe400078e00ff */
[----:B------:R-:W-:-:S03]  /*0be0*/  @P3 IMAD.MOV.U32 R5, RZ, RZ, RZ ;  /* 0x000000ffff053224 */ /* 0x000fc600078e00ff */
[----:B------:R-:W1:Y:S01]  /*0bf0*/  @!P3 LDC R9, c[0x0][0xc] ;  /* 0x00000300ff09bb82 */ /* 0x000e620000000800 */
[----:B------:R-:W-:Y:S01]  /*0c00*/  ULDC UR6, c[0x0][0xc] ;  /* 0x0000030000067ab9 */ /* 0x000fe20000000800 */
[----:B------:R-:W-:Y:S02]  /*0c10*/  ULDC UR7, c[0x0][0x10] ;  /* 0x0000040000077ab9 */ /* 0x000fe40000000800 */
[----:B------:R-:W-:-:S04]  /*0c20*/  UIMAD.WIDE.U32 UR6, UR6, UR7, URZ ;  /* 0x00000007060672a5 */ /* 0x000fc8000f8e003f */
[----:B------:R-:W2:Y:S01]  /*0c30*/  LDC R8, c[0x0][0x14] ;  /* 0x00000500ff087b82 */ /* 0x000ea20000000800 */
[----:B0-----:R-:W-:-:S04]  /*0c40*/  @P3 IMAD.WIDE.U32 R2, R14, R15, R2 ;  /* 0x0000000f0e023225 */ /* 0x001fc800078e0002 */
[----:B------:R-:W-:Y:S02]  /*0c50*/  IMAD.MOV.U32 R15, RZ, RZ, RZ ;  /* 0x000000ffff0f7224 */ /* 0x000fe400078e00ff */
[----:B------:R-:W-:Y:S02]  /*0c60*/  @P3 IMAD.IADD R3, R3, 0x1, R5 ;  /* 0x0000000103033824 */ /* 0x000fe400078e0205 */
[----:B-1----:R-:W-:-:S04]  /*0c70*/  @!P3 IMAD.WIDE.U32 R4, R9, R21, R14 ;  /* 0x000000150904b225 */ /* 0x002fc800078e000e */
[----:B------:R-:W-:Y:S02]  /*0c80*/  @!P3 IMAD.MOV.U32 R2, RZ, RZ, R4 ;  /* 0x000000ffff02b224 */ /* 0x000fe400078e0004 */
[----:B------:R-:W-:Y:S02]  /*0c90*/  @!P3 IMAD.MOV.U32 R3, RZ, RZ, R5 ;  /* 0x000000ffff03b224 */ /* 0x000fe400078e0005 */
[C---:B--2---:R-:W-:Y:S02]  /*0ca0*/  IMAD R17, R8.reuse, UR7, RZ ;  /* 0x0000000708117c24 */ /* 0x044fe4000f8e02ff */
[----:B------:R-:W-:Y:S01]  /*0cb0*/  IMAD.WIDE.U32 R8, R8, UR6, RZ ;  /* 0x0000000608087c25 */ /* 0x000fe2000f8e00ff */
[----:B------:R-:W-:-:S03]  /*0cc0*/  USHF.R.S32.HI UR6, URZ, 0x5, UR9 ;  /* 0x000000053f067899 */ /* 0x000fc60008011409 */
[----:B------:R-:W-:Y:S01]  /*0cd0*/  IMAD.IADD R0, R9, 0x1, R17 ;  /* 0x0000000109007824 */ /* 0x000fe200078e0211 */
[----:B------:R-:W-:Y:S08]  /*0ce0*/  @P0 BRA `(.L_x_10) ;  /* 0x0000000000200947 */ /* 0x000ff00003800000 */
[----:B------:R-:W-:Y:S01]  /*0cf0*/  UISETP.GE.U32.AND UP0, UPT, UR6, 0x12, UPT ;  /* 0x000000120600788c */ /* 0x000fe2000bf06070 */
[----:B------:R-:W-:Y:S01]  /*0d00*/  IADD3 R2, P0, R2, R8, RZ ;  /* 0x0000000802027210 */ /* 0x000fe20007f1e0ff */
[----:B------:R-:W-:-:S04]  /*0d10*/  UIMAD.WIDE.U32 UR4, UR6, 0x38e38e39, URZ ;  /* 0x38e38e39060478a5 */ /* 0x000fc8000f8e003f */
[----:B------:R-:W-:Y:S01]  /*0d20*/  USHF.R.U32.HI UR5, URZ, 0x2, UR5 ;  /* 0x000000023f057899 */ /* 0x000fe20008011605 */
[----:B------:R-:W-:Y:S02]  /*0d30*/  IMAD.X R3, R0, 0x1, R3, P0 ;  /* 0x0000000100037824 */ /* 0x000fe400000e0603 */
[----:B------:R-:W-:Y:S02]  /*0d40*/  UMOV UR4, URZ ;  /* 0x0000003f00047c82 */ /* 0x000fe40008000000 */
[----:B------:R-:W-:Y:S02]  /*0d50*/  @UP0 ULOP3.LUT UR4, UR5, 0x1, URZ, 0xc0, !UPT ;  /* 0x0000000105040892 */ /* 0x000fe4000f8ec03f */
[----:B------:R-:W-:-:S12]  /*0d60*/  UIMAD UR5, UR5, -0x12, UR6 ;  /* 0xffffffee050578a4 */ /* 0x000fd8000f8e0206 */
.L_x_10:
[----:B------:R-:W-:Y:S01]  /*0d70*/  ISETP.GE.U32.AND P0, PT, R2, UR10, PT ;  /* 0x0000000a02007c0c */ /* 0x000fe2000bf06070 */
[----:B------:R-:W-:Y:S01]  /*0d80*/  IMAD.MOV.U32 R6, RZ, RZ, -0x1 ;  /* 0xffffffffff067424 */ /* 0x000fe200078e00ff */
[----:B------:R-:W-:Y:S01]  /*0d90*/  PRMT R16, RZ, 0x7610, R16 ;  /* 0x00007610ff107816 */ /* 0x000fe20000000010 */
[----:B------:R-:W-:Y:S01]  /*0da0*/  IMAD.MOV.U32 R4, RZ, RZ, -0x1 ;  /* 0xffffffffff047424 */ /* 0x000fe200078e00ff */
[----:B------:R-:W-:Y:S01]  /*0db0*/  ISETP.GE.U32.AND.EX P0, PT, R3, UR11, PT, P0 ;  /* 0x0000000b03007c0c */ /* 0x000fe2000bf06100 */
[----:B------:R-:W-:-:S12]  /*0dc0*/  IMAD.MOV.U32 R5, RZ, RZ, -0x1 ;  /* 0xffffffffff057424 */ /* 0x000fd800078e00ff */
[----:B------:R-:W-:Y:S05]  /*0dd0*/  @P0 BRA `(.L_x_11) ;  /* 0x00000004005c0947 */ /* 0x000fea0003800000 */
[----:B------:R-:W0:Y:S01]  /*0de0*/  LDC.64 R24, c[0x0][0x728] ;  /* 0x0001ca00ff187b82 */ /* 0x000e220000000a00 */
[----:B------:R-:W-:Y:S02]  /*0df0*/  IMAD.MOV.U32 R4, RZ, RZ, R2 ;  /* 0x000000ffff047224 */ /* 0x000fe400078e0002 */
[----:B------:R-:W-:-:S05]  /*0e00*/  IMAD.MOV.U32 R5, RZ, RZ, R3 ;  /* 0x000000ffff057224 */ /* 0x000fca00078e0003 */
[----:B------:R-:W1:Y:S08]  /*0e10*/  LDC R6, c[0x0][0x730] ;  /* 0x0001cc00ff067b82 */ /* 0x000e700000000800 */
[----:B------:R-:W2:Y:S01]  /*0e20*/  LDC.64 R26, c[0x0][0x720] ;  /* 0x0001c800ff1a7b82 */ /* 0x000ea20000000a00 */
[----:B0-----:R-:W-:-:S04]  /*0e30*/  ISETP.NE.U32.AND P0, PT, R24, RZ, PT ;  /* 0x000000ff1800720c */ /* 0x001fc80003f05070 */
[----:B------:R-:W-:-:S13]  /*0e40*/  ISETP.NE.AND.EX P0, PT, R25, RZ, PT, P0 ;  /* 0x000000ff1900720c */ /* 0x000fda0003f05300 */
[----:B-12---:R-:W-:Y:S05]  /*0e50*/  @!P0 BRA `(.L_x_12) ;  /* 0x0000000000288947 */ /* 0x006fea0003800000 */
[----:B------:R-:W0:Y:S02]  /*0e60*/  LDC R19, c[0x0][0x734] ;  /* 0x0001cd00ff137b82 */ /* 0x000e240000000800 */
[----:B0-----:R-:W-:-:S05]  /*0e70*/  IADD3 R19, P0, R2, R19, RZ ;  /* 0x0000001302137210 */ /* 0x001fca0007f1e0ff */
[----:B------:R-:W-:-:S04]  /*0e80*/  IMAD.X R23, RZ, RZ, R3, P0 ;  /* 0x000000ffff177224 */ /* 0x000fc800000e0603 */
[----:B------:R-:W-:-:S04]  /*0e90*/  IMAD.WIDE.U32 R4, R23, R24, RZ ;  /* 0x0000001817047225 */ /* 0x000fc800078e00ff */
[----:B------:R-:W-:-:S04]  /*0ea0*/  IMAD.WIDE.U32 R16, P0, R19, R25, R4 ;  /* 0x0000001913107225 */ /* 0x000fc80007800004 */
[----:B------:R-:W-:-:S04]  /*0eb0*/  IMAD.WIDE.U32 R4, R19, R24, RZ ;  /* 0x0000001813047225 */ /* 0x000fc800078e00ff */
[----:B------:R-:W-:Y:S01]  /*0ec0*/  IMAD.X R19, RZ, RZ, RZ, P0 ;  /* 0x000000ffff137224 */ /* 0x000fe200000e06ff */
[----:B------:R-:W-:Y:S01]  /*0ed0*/  IADD3 RZ, P0, R5, R16, RZ ;  /* 0x0000001005ff7210 */ /* 0x000fe20007f1e0ff */
[----:B------:R-:W-:-:S04]  /*0ee0*/  IMAD.MOV.U32 R18, RZ, RZ, R17 ;  /* 0x000000ffff127224 */ /* 0x000fc800078e0011 */
[----:B------:R-:W-:-:S08]  /*0ef0*/  IMAD.WIDE.U32.X R4, R23, R25, R18, P0 ;  /* 0x0000001917047225 */ /* 0x000fd000000e0412 */
.L_x_12:
[--C-:B------:R-:W-:Y:S01]  /*0f00*/  SHF.R.U64 R32, R4, R6, R5.reuse ;  /* 0x0000000604207219 */ /* 0x100fe20000001205 */
[----:B------:R-:W0:Y:S01]  /*0f10*/  LDC.64 R28, c[0x0][0x740] ;  /* 0x0001d000ff1c7b82 */ /* 0x000e220000000a00 */
[----:B------:R-:W-:Y:S01]  /*0f20*/  I2FP.F32.U32 R4, R14 ;  /* 0x0000000e00047245 */ /* 0x000fe20000201000 */
[----:B------:R-:W-:Y:S01]  /*0f30*/  ULDC UR7, c[0x0][0x150] ;  /* 0x0000540000077ab9 */ /* 0x000fe20000000800 */
[----:B------:R-:W-:Y:S02]  /*0f40*/  SHF.R.U32.HI R5, RZ, R6, R5 ;  /* 0x00000006ff057219 */ /* 0x000fe40000011605 */
[----:B------:R-:W-:Y:S01]  /*0f50*/  IADD3 R17, P0, RZ, -R32, RZ ;  /* 0x80000020ff117210 */ /* 0x000fe20007f1e0ff */
[----:B------:R-:W-:Y:S01]  /*0f60*/  FMUL R6, R4, UR7 ;  /* 0x0000000704067c20 */ /* 0x000fe20008400000 */
[----:B------:R-:W-:Y:S01]  /*0f70*/  ULDC UR7, c[0x0][0x154] ;  /* 0x0000550000077ab9 */ /* 0x000fe20000000800 */
[----:B------:R-:W1:Y:S02]  /*0f80*/  LDC R18, c[0x0][0x718] ;  /* 0x0001c600ff127b82 */ /* 0x000e640000000800 */
[----:B------:R-:W-:-:S02]  /*0f90*/  IMAD.X R19, RZ, RZ, ~R5, P0 ;  /* 0x000000ffff137224 */ /* 0x000fc400000e0e05 */
[----:B------:R-:W2:Y:S01]  /*0fa0*/  F2I.U32.TRUNC.NTZ R6, R6 ;  /* 0x0000000600067305 */ /* 0x000ea2000020f000 */
[----:B------:R-:W-:-:S03]  /*0fb0*/  IMAD.WIDE.U32 R4, R17, R26, R2 ;  /* 0x0000001a11047225 */ /* 0x000fc600078e0002 */
[----:B------:R-:W3:Y:S01]  /*0fc0*/  LDC R15, c[0x0][0x144] ;  /* 0x00005100ff0f7b82 */ /* 0x000ee20000000800 */
[----:B------:R-:W-:-:S04]  /*0fd0*/  IMAD R16, R19, R26, RZ ;  /* 0x0000001a13107224 */ /* 0x000fc800078e02ff */
[----:B------:R-:W-:-:S03]  /*0fe0*/  IMAD R17, R17, R27, R16 ;  /* 0x0000001b11117224 */ /* 0x000fc600078e0210 */
[----:B------:R-:W4:Y:S01]  /*0ff0*/  LDC R22, c[0x0][0x708] ;  /* 0x0001c200ff167b82 */ /* 0x000f220000000800 */
[----:B------:R-:W-:Y:S01]  /*1000*/  IMAD.IADD R17, R5, 0x1, R17 ;  /* 0x0000000105117824 */ /* 0x000fe200078e0211 */
[----:B0-----:R-:W-:Y:S01]  /*1010*/  ISETP.NE.U32.AND P0, PT, R28, RZ, PT ;  /* 0x000000ff1c00720c */ /* 0x001fe20003f05070 */
[----:B--2---:R-:W-:-:S03]  /*1020*/  IMAD.MOV R5, RZ, RZ, -R6 ;  /* 0x000000ffff057224 */ /* 0x004fc600078e0a06 */
[----:B------:R-:W-:Y:S02]  /*1030*/  ISETP.NE.AND.EX P0, PT, R29, RZ, PT, P0 ;  /* 0x000000ff1d00720c */ /* 0x000fe40003f05300 */
[----:B------:R-:W0:Y:S01]  /*1040*/  LDC R19, c[0x0][0x758] ;  /* 0x0001d600ff137b82 */ /* 0x000e220000000800 */
[-CC-:B-1----:R-:W-:Y:S02]  /*1050*/  SHF.R.U64 R26, R4, R18.reuse, R17.reuse ;  /* 0x00000012041a7219 */ /* 0x182fe40000001211 */
[----:B------:R-:W-:Y:S02]  /*1060*/  I2FP.F32.U32 R4, R21 ;  /* 0x0000001500047245 */ /* 0x000fe40000201000 */
[----:B------:R-:W-:Y:S01]  /*1070*/  SHF.R.U32.HI R17, RZ, R18, R17 ;  /* 0x00000012ff117219 */ /* 0x000fe20000011611 */
[----:B------:R-:W-:Y:S02]  /*1080*/  IMAD.MOV.U32 R18, RZ, RZ, 0x1 ;  /* 0x00000001ff127424 */ /* 0x000fe400078e00ff */
[----:B------:R-:W1:Y:S01]  /*1090*/  LDC R24, c[0x0][0x148] ;  /* 0x00005200ff187b82 */ /* 0x000e620000000800 */
[----:B---3--:R-:W-:-:S02]  /*10a0*/  IMAD R6, R15, R5, R14 ;  /* 0x000000050f067224 */ /* 0x008fc400078e020e */
[----:B------:R-:W-:Y:S01]  /*10b0*/  FMUL R5, R4, UR7 ;  /* 0x0000000704057c20 */ /* 0x000fe20008400000 */
[----:B------:R-:W-:-:S04]  /*10c0*/  IMAD.MOV.U32 R4, RZ, RZ, -0x1 ;  /* 0xffffffffff047424 */ /* 0x000fc800078e00ff */
[----:B------:R-:W2:Y:S01]  /*10d0*/  LDC R25, c[0x0][0x700] ;  /* 0x0001c000ff197b82 */ /* 0x000ea20000000800 */
[-CC-:B----4-:R-:W-:Y:S02]  /*10e0*/  SHF.R.U64 R34, R26, R22.reuse, R17.reuse ;  /* 0x000000161a227219 */ /* 0x190fe40000001211 */
[----:B------:R-:W-:Y:S02]  /*10f0*/  SHF.R.U32.HI R14, RZ, R22, R17 ;  /* 0x00000016ff0e7219 */ /* 0x000fe40000011611 */
[----:B------:R3:W4:Y:S03]  /*1100*/  F2I.U32.TRUNC.NTZ R22, R5 ;  /* 0x0000000500167305 */ /* 0x000726000020f000 */
[----:B------:R-:W1:Y:S01]  /*1110*/  LDC R27, c[0x0][0x748] ;  /* 0x0001d200ff1b7b82 */ /* 0x000e620000000800 */
[-C--:B0-----:R-:W-:Y:S02]  /*1120*/  SHF.R.U64 R36, R34, R19.reuse, R14 ;  /* 0x0000001322247219 */ /* 0x081fe4000000120e */
[----:B------:R-:W-:-:S02]  /*1130*/  SHF.L.U32 R4, R4, R19, RZ ;  /* 0x0000001304047219 */ /* 0x000fc400000006ff */
[-C--:B------:R-:W-:Y:S02]  /*1140*/  SHF.R.U32.HI R14, RZ, R19.reuse, R14 ;  /* 0x00000013ff0e7219 */ /* 0x080fe4000001160e */
[----:B------:R-:W-:Y:S01]  /*1150*/  SHF.L.U32 R18, R18, R19, RZ ;  /* 0x0000001312127219 */ /* 0x000fe200000006ff */
[----:B------:R-:W0:Y:S01]  /*1160*/  LDC R31, c[0x0][0x738] ;  /* 0x0001ce00ff1f7b82 */ /* 0x000e220000000800 */
[----:B------:R-:W-:Y:S01]  /*1170*/  LOP3.LUT R19, RZ, R4, RZ, 0x33, !PT ;  /* 0x00000004ff137212 */ /* 0x000fe200078e33ff */
[----:B------:R-:W-:Y:S02]  /*1180*/  IMAD.MOV.U32 R4, RZ, RZ, R36 ;  /* 0x000000ffff047224 */ /* 0x000fe400078e0024 */
[----:B---3--:R-:W-:-:S04]  /*1190*/  IMAD.MOV.U32 R5, RZ, RZ, R14 ;  /* 0x000000ffff057224 */ /* 0x008fc800078e000e */
[----:B------:R-:W3:Y:S01]  /*11a0*/  LDC R30, c[0x0][0x710] ;  /* 0x0001c400ff1e7b82 */ /* 0x000ee20000000800 */
[----:B----4-:R-:W-:Y:S05]  /*11b0*/  @!P0 BRA `(.L_x_13) ;  /* 0x0000000000288947 */ /* 0x010fea0003800000 */
[----:B------:R-:W4:Y:S02]  /*11c0*/  LDC R17, c[0x0][0x74c] ;  /* 0x0001d300ff117b82 */ /* 0x000f240000000800 */
[----:B----4-:R-:W-:-:S05]  /*11d0*/  IADD3 R17, P0, R36, R17, RZ ;  /* 0x0000001124117210 */ /* 0x010fca0007f1e0ff */
        /* <DEDUP_REMOVED lines=8> */
.L_x_13:
[----:B-1----:R-:W-:Y:S01]  /*1260*/  SHF.R.U64 R4, R4, R27, R5 ;  /* 0x0000001b04047219 */ /* 0x002fe20000001205 */
[----:B--2---:R-:W-:Y:S01]  /*1270*/  VIADD R5, R25, 0xffffffff ;  /* 0xffffffff19057836 */ /* 0x004fe20000000000 */
[----:B------:R-:W-:Y:S01]  /*1280*/  LOP3.LUT R19, R34, R19, RZ, 0xc0, !PT ;  /* 0x0000001322137212 */ /* 0x000fe200078ec0ff */
[----:B------:R-:W-:Y:S02]  /*1290*/  IMAD.MOV R22, RZ, RZ, -R22 ;  /* 0x000000ffff167224 */ /* 0x000fe400078e0a16 */
[----:B------:R-:W-:Y:S01]  /*12a0*/  IMAD.MOV R14, RZ, RZ, -R4 ;  /* 0x000000ffff0e7224 */ /* 0x000fe200078e0a04 */
[----:B------:R-:W-:Y:S01]  /*12b0*/  LOP3.LUT R5, R26, R5, RZ, 0xc0, !PT ;  /* 0x000000051a057212 */ /* 0x000fe200078ec0ff */
[----:B------:R-:W-:Y:S02]  /*12c0*/  IMAD R19, R18, R4, R19 ;  /* 0x0000000412137224 */ /* 0x000fe400078e0213 */
[----:B------:R-:W-:Y:S02]  /*12d0*/  @P3 IMAD R6, R24, R22, R21 ;  /* 0x0000001618063224 */ /* 0x000fe400078e0215 */
[----:B0-----:R-:W-:-:S02]  /*12e0*/  IMAD R4, R14, R31, R36 ;  /* 0x0000001f0e047224 */ /* 0x001fc400078e0224 */
[----:B---3--:R-:W-:Y:S02]  /*12f0*/  IMAD R6, R19, R30, R6 ;  /* 0x0000001e13067224 */ /* 0x008fe400078e0206 */
[----:B------:R-:W-:Y:S02]  /*1300*/  IMAD R5, R4, R25, R5 ;  /* 0x0000001904057224 */ /* 0x000fe400078e0205 */
[----:B------:R-:W-:-:S03]  /*1310*/  IMAD.MOV.U32 R16, RZ, RZ, 0x1 ;  /* 0x00000001ff107424 */ /* 0x000fc600078e00ff */
[----:B------:R-:W-:Y:S02]  /*1320*/  SEL R4, R5, R6, !P3 ;  /* 0x0000000605047207 */ /* 0x000fe40005800000 */
[----:B------:R-:W-:Y:S01]  /*1330*/  SEL R6, R6, R5, !P3 ;  /* 0x0000000506067207 */ /* 0x000fe20005800000 */
[----:B------:R-:W-:-:S07]  /*1340*/  IMAD.MOV.U32 R5, RZ, RZ, R32 ;  /* 0x000000ffff057224 */ /* 0x000fce00078e0020 */
.L_x_11:
[----:B------:R-:W-:Y:S05]  /*1350*/  @!P2 BRA `(.L_x_14) ;  /* 0x0000003400c8a947 */ /* 0x000fea0003800000 */
[----:B------:R-:W-:-:S13]  /*1360*/  ISETP.GT.U32.AND P0, PT, R33, 0x1, PT ;  /* 0x000000012100780c */ /* 0x000fda0003f04070 */
[----:B------:R-:W-:Y:S05]  /*1370*/  @P0 EXIT ;  /* 0x000000000000094d */ /* 0x000fea0003800000 */
.L_x_15:
[----:B------:R-:W-:-:S08]  /*1380*/  NOP ;  /* 0x0000000000007918 */ /* 0x000fd00000000000 */
[----:B------:R-:W0:Y:S02]  /*1390*/  USETMAXREG.TRY_ALLOC.CTAPOOL UP0, 0xe8 ;  /* 0x000000e8000079c8 */ /* 0x000e240008000600 */
[----:B0-----:R-:W-:-:S13]  /*13a0*/  PLOP3.LUT P0, PT, PT, PT, UP0, 0x80, 0x0 ;  /* 0x000000000000781c */ /* 0x001fda0003f0f008 */
[----:B------:R-:W-:Y:S05]  /*13b0*/  @!P0 BRA `(.L_x_15) ;  /* 0xfffffffc00f08947 */ /* 0x000fea000383ffff */
[----:B------:R-:W-:-:S13]  /*13c0*/  LOP3.LUT P0, RZ, R16, 0xff, RZ, 0xc0, !PT ;  /* 0x000000ff10ff7812 */ /* 0x000fda000780c0ff */
[----:B------:R-:W-:Y:S05]  /*13d0*/  @!P0 EXIT ;  /* 0x000000000000894d */ /* 0x000fea0003800000 */
[----:B------:R-:W-:Y:S01]  /*13e0*/  SHF.R.S32.HI R14, RZ, 0x1f, R11 ;  /* 0x0000001fff0e7819 */ /* 0x000fe2000001140b */
[----:B------:R-:W0:Y:S01]  /*13f0*/  S2UR UR8, SR_CgaCtaId ;  /* 0x00000000000879c3 */ /* 0x000e220000008800 */
[----:B------:R-:W-:Y:S01]  /*1400*/  UMOV UR7, 0x400 ;  /* 0x0000040000077882 */ /* 0x000fe20000000000 */
[----:B------:R-:W-:Y:S01]  /*1410*/  UIADD3 UR9, UR12, -0x1, URZ ;  /* 0xffffffff0c097890 */ /* 0x000fe2000fffe03f */
[CC--:B------:R-:W-:Y:S01]  /*1420*/  LEA.HI R15, R14.reuse, R11.reuse, RZ, 0x2 ;  /* 0x0000000b0e0f7211 */ /* 0x0c0fe200078f10ff */
[----:B------:R-:W-:Y:S01]  /*1430*/  ULDC UR16, c[0x0][0x284] ;  /* 0x0000a10000107ab9 */ /* 0x000fe20000000800 */
[----:B------:R-:W-:Y:S01]  /*1440*/  LEA.HI R14, R14, R11, RZ, 0x5 ;  /* 0x0000000b0e0e7211 */ /* 0x000fe200078f28ff */
[----:B------:R-:W-:Y:S01]  /*1450*/  UISETP.NE.AND UP0, UPT, UR9, URZ, UPT ;  /* 0x0000003f0900728c */ /* 0x000fe2000bf05270 */
[--C-:B------:R-:W-:Y:S01]  /*1460*/  SHF.R.S32.HI R10, RZ, 0x2, R15.reuse ;  /* 0x00000002ff0a7819 */ /* 0x100fe2000001140f */
[----:B------:R-:W-:Y:S01]  /*1470*/  USHF.L.U32 UR19, UR6, 0x1, URZ ;  /* 0x0000000106137899 */ /* 0x000fe2000800063f */
[----:B------:R-:W-:Y:S01]  /*1480*/  SHF.R.S32.HI R17, RZ, 0x1f, R15 ;  /* 0x0000001fff117819 */ /* 0x000fe2000001140f */
[----:B------:R-:W-:Y:S01]  /*1490*/  USEL UR11, URZ, 0x1, UP0 ;  /* 0x000000013f0b7887 */ /* 0x000fe20008000000 */
[----:B------:R-:W-:-:S02]  /*14a0*/  SHF.R.S32.HI R16, RZ, 0x5, R14 ;  /* 0x00000005ff107819 */ /* 0x000fc4000001140e */
[----:B------:R-:W-:Y:S02]  /*14b0*/  LEA.HI R17, R17, R10, RZ, 0x3 ;  /* 0x0000000a11117211 */ /* 0x000fe400078f18ff */
[----:B------:R-:W-:Y:S01]  /*14c0*/  LOP3.LUT R14, R15, 0xfffffffc, RZ, 0xc0, !PT ;  /* 0xfffffffc0f0e7812 */ /* 0x000fe200078ec0ff */
[----:B------:R-:W-:Y:S01]  /*14d0*/  IMAD.U32 R65, RZ, RZ, UR11 ;  /* 0x0000000bff417e24 */ /* 0x000fe2000f8e00ff */
[----:B------:R-:W-:Y:S02]  /*14e0*/  LOP3.LUT R17, R17, 0xfffffff8, RZ, 0xc0, !PT ;  /* 0xfffffff811117812 */ /* 0x000fe400078ec0ff */
[----:B------:R-:W-:Y:S01]  /*14f0*/  VIMNMX R15, RZ, UR6, PT ;  /* 0x00000006ff0f7c48 */ /* 0x000fe2000bfe0100 */
[----:B------:R-:W-:Y:S01]  /*1500*/  IMAD.IADD R14, R11, 0x1, -R14 ;  /* 0x000000010b0e7824 */ /* 0x000fe200078e0a0e */
[----:B------:R-:W-:Y:S01]  /*1510*/  LOP3.LUT R64, R7, 0x1, RZ, 0xfc, !PT ;  /* 0x0000000107407812 */ /* 0x000fe200078efcff */
[----:B------:R-:W-:Y:S01]  /*1520*/  IMAD.IADD R17, R10, 0x1, -R17 ;  /* 0x000000010a117824 */ /* 0x000fe200078e0a11 */
[----:B------:R-:W-:Y:S01]  /*1530*/  LEA.HI R10, R11, R11, RZ, 0x1 ;  /* 0x0000000b0b0a7211 */ /* 0x000fe200078f08ff */
[----:B0-----:R-:W-:Y:S01]  /*1540*/  ULEA UR7, UR8, UR7, 0x18 ;  /* 0x0000000708077291 */ /* 0x001fe2000f8ec03f */
[----:B------:R-:W-:Y:S01]  /*1550*/  IADD3 R15, -R15, UR6, RZ ;  /* 0x000000060f0f7c10 */ /* 0x000fe2000fffe1ff */
[----:B------:R-:W-:Y:S01]  /*1560*/  USHF.L.U32 UR8, UR9, 0x3, URZ ;  /* 0x0000000309087899 */ /* 0x000fe2000800063f */
[----:B------:R-:W-:Y:S01]  /*1570*/  LOP3.LUT R10, R10, 0x7ffffe, RZ, 0xc0, !PT ;  /* 0x007ffffe0a0a7812 */ /* 0x000fe200078ec0ff */
[----:B------:R-:W-:-:S02]  /*1580*/  UIADD3 UR9, UR7, 0x12200, URZ ;  /* 0x0001220007097890 */ /* 0x000fc4000fffe03f */
[----:B------:R-:W-:Y:S02]  /*1590*/  UIADD3 UR10, UR7, 0x200, URZ ;  /* 0x00000200070a7890 */ /* 0x000fe4000fffe03f */
[----:B------:R-:W-:Y:S01]  /*15a0*/  IMAD.IADD R10, R11, 0x1, -R10 ;  /* 0x000000010b0a7824 */ /* 0x000fe200078e0a0a */
[----:B------:R-:W-:Y:S02]  /*15b0*/  USHF.R.U32.HI UR9, URZ, 0x4, UR9 ;  /* 0x000000043f097899 */ /* 0x000fe40008011609 */
[----:B------:R-:W-:Y:S01]  /*15c0*/  USHF.R.U32.HI UR10, URZ, 0x4, UR10 ;  /* 0x000000043f0a7899 */ /* 0x000fe2000801160a */
[----:B------:R-:W-:Y:S01]  /*15d0*/  IMAD R10, R16, 0x2, R10 ;  /* 0x00000002100a7824 */ /* 0x000fe200078e020a */
[----:B------:R-:W-:Y:S02]  /*15e0*/  UIADD3 UR22, UR7, 0x130, URZ ;  /* 0x0000013007167890 */ /* 0x000fe4000fffe03f */
[----:B------:R-:W-:Y:S01]  /*15f0*/  ULOP3.LUT UR8, UR8, 0x8, URZ, 0xc0, !UPT ;  /* 0x0000000808087892 */ /* 0x000fe2000f8ec03f */
[--C-:B------:R-:W-:Y:S01]  /*1600*/  IMAD R11, R10, 0x8, R17.reuse ;  /* 0x000000080a0b7824 */ /* 0x100fe200078e0211 */
[----:B------:R-:W-:Y:S01]  /*1610*/  ULOP3.LUT UR9, UR9, 0x3fff, URZ, 0xc0, !UPT ;  /* 0x00003fff09097892 */ /* 0x000fe2000f8ec03f */
[C-C-:B------:R-:W-:Y:S01]  /*1620*/  IMAD R10, R16.reuse, 0x10, R17.reuse ;  /* 0x00000010100a7824 */ /* 0x140fe200078e0211 */
[----:B------:R-:W-:Y:S01]  /*1630*/  ULOP3.LUT UR10, UR10, 0x3fff, URZ, 0xc0, !UPT ;  /* 0x00003fff0a0a7892 */ /* 0x000fe2000f8ec03f */
[----:B------:R-:W-:Y:S01]  /*1640*/  IMAD R17, R16, -0x10, -R17 ;  /* 0xfffffff010117824 */ /* 0x000fe200078e0a11 */
[----:B------:R-:W-:Y:S01]  /*1650*/  ULEA UR12, UR12, UR22, 0x3 ;  /* 0x000000160c0c7291 */ /* 0x000fe2000f8e183f */
[----:B------:R-:W-:Y:S01]  /*1660*/  IMAD.SHL.U32 R16, R11, 0x40, RZ ;  /* 0x000000400b107824 */ /* 0x000fe200078e00ff */
[----:B------:R-:W-:Y:S01]  /*1670*/  SHF.R.S32.HI R11, RZ, 0x1f, R10 ;  /* 0x0000001fff0b7819 */ /* 0x000fe2000001140a */
[----:B------:R-:W-:Y:S01]  /*1680*/  VIADD R17, R17, UR16 ;  /* 0x0000001011117c36 */ /* 0x000fe20008000000 */
[----:B------:R-:W-:-:S02]  /*1690*/  ULOP3.LUT UR23, UR8, 0x8, URZ, 0x3c, !UPT ;  /* 0x0000000808177892 */ /* 0x000fc4000f8e3c3f */
[----:B------:R-:W-:Y:S02]  /*16a0*/  ULOP3.LUT UR13, UR8, 0x18, URZ, 0x3c, !UPT ;  /* 0x00000018080d7892 */ /* 0x000fe4000f8e3c3f */
[----:B------:R-:W-:Y:S02]  /*16b0*/  ULOP3.LUT UR14, UR9, 0x10000, URZ, 0xfc, !UPT ;  /* 0x00010000090e7892 */ /* 0x000fe4000f8efc3f */
[----:B------:R-:W-:-:S12]  /*16c0*/  ULOP3.LUT UR15, UR10, 0x10000, URZ, 0xfc, !UPT ;  /* 0x000100000a0f7892 */ /* 0x000fd8000f8efc3f */
.L_x_90:
[----:B------:R-:W-:Y:S01]  /*16d0*/  SHF.L.U32 R18, R65, 0x1f, RZ ;  /* 0x0000001f41127819 */ /* 0x000fe200000006ff */
[----:B------:R-:W-:Y:S01]  /*16e0*/  IMAD.MOV.U32 R55, RZ, RZ, RZ ;  /* 0x000000ffff377224 */ /* 0x000fe200078e00ff */
[----:B------:R-:W-:Y:S02]  /*16f0*/  ISETP.GE.AND P1, PT, R15, 0x1, PT ;  /* 0x000000010f00780c */ /* 0x000fe40003f26270 */
[----:B0-----:R-:W0:Y:S02]  /*1700*/  SYNCS.PHASECHK.TRANS64.TRYWAIT P0, [UR12+-0x8], R18 ;  /* 0xfffff812ff0075a7 */ /* 0x001e24000800014c */
[----:B0-23-5:R-:W-:Y:S09]  /*1710*/  @!P0 BRA `(.L_x_16) ;  /* 0x0000004800ec8947 */ /* 0x02dff20003800000 */
.L_x_126:
[----:B------:R-:W-:Y:S02]  /*1720*/  CS2R R24, SRZ ;  /* 0x0000000000187805 */ /* 0x000fe4000001ff00 */
[----:B------:R-:W-:Y:S02]  /*1730*/  CS2R R26, SRZ ;  /* 0x00000000001a7805 */ /* 0x000fe4000001ff00 */
[----:B------:R-:W-:Y:S02]  /*1740*/  CS2R R28, SRZ ;  /* 0x00000000001c7805 */ /* 0x000fe4000001ff00 */
[----:B------:R-:W-:Y:S02]  /*1750*/  CS2R R30, SRZ ;  /* 0x00000000001e7805 */ /* 0x000fe4000001ff00 */
[----:B------:R-:W-:Y:S02]  /*1760*/  CS2R R32, SRZ ;  /* 0x0000000000207805 */ /* 0x000fe4000001ff00 */
[----:B------:R-:W-:-:S02]  /*1770*/  CS2R R34, SRZ ;  /* 0x0000000000227805 */ /* 0x000fc4000001ff00 */
        /* <DEDUP_REMOVED lines=8> */
[----:B------:R-:W-:Y:S01]  /*1800*/  CS2R R52, SRZ ;  /* 0x0000000000347805 */ /* 0x000fe2000001ff00 */
[----:B------:R-:W-:Y:S01]  /*1810*/  IMAD.MOV.U32 R54, RZ, RZ, RZ ;  /* 0x000000ffff367224 */ /* 0x000fe200078e00ff */
[----:B------:R-:W-:Y:S06]  /*1820*/  @!P1 BRA `(.L_x_17) ;  /* 0x0000000000d49947 */ /* 0x000fec0003800000 */
[----:B0-----:R-:W-:Y:S01]  /*1830*/  IMAD.MOV.U32 R18, RZ, RZ, R15 ;  /* 0x000000ffff127224 */ /* 0x001fe200078e000f */
[----:B------:R-:W-:Y:S01]  /*1840*/  UPLOP3.LUT UP0, UPT, UPT, UPT, UPT, 0x40, 0x0 ;  /* 0x000000000000789c */ /* 0x000fe20003f0e870 */
[----:B------:R-:W-:Y:S01]  /*1850*/  IMAD.U32 R21, RZ, RZ, UR4 ;  /* 0x00000004ff157e24 */ /* 0x000fe2000f8e00ff */
[----:B------:R-:W-:Y:S01]  /*1860*/  UMOV UR16, UR5 ;  /* 0x0000000500107c82 */ /* 0x000fe20008000000 */
[----:B------:R-:W-:-:S08]  /*1870*/  UMOV UR17, UR5 ;  /* 0x0000000500117c82 */ /* 0x000fd00008000000 */
.L_x_24:
[----:B------:R-:W-:-:S13]  /*1880*/  ISETP.NE.AND P1, PT, R64, 0x3, PT ;  /* 0x000000034000780c */ /* 0x000fda0003f25270 */
[----:B------:R-:W-:Y:S05]  /*1890*/  @!P1 BRA `(.L_x_18) ;  /* 0x0000000000049947 */ /* 0x000fea0003800000 */
[----:B------:R-:W-:Y:S01]  /*18a0*/  BPT.TRAP 0x1 ;  /* 0x000000040000795c */ /* 0x000fe20000300000 */
.L_x_18:
[----:B------:R-:W-:Y:S01]  /*18b0*/  ULEA UR8, UR16, UR7, 0x3 ;  /* 0x0000000710087291 */ /* 0x000fe2000f8e183f */
[----:B------:R-:W-:-:S08]  /*18c0*/  SHF.L.U32 R19, R21, 0x1f, RZ ;  /* 0x0000001f15137819 */ /* 0x000fd000000006ff */
[----:B------:R0:W1:Y:S01]  /*18d0*/  SYNCS.PHASECHK.TRANS64.TRYWAIT P0, [UR8], R19 ;  /* 0x00000013ff0075a7 */ /* 0x0000620008000148 */
[----:B------:R-:W-:Y:S05]  /*18e0*/  @!P1 BRA `(.L_x_19) ;  /* 0x0000000000049947 */ /* 0x000fea0003800000 */
[----:B------:R-:W-:Y:S01]  /*18f0*/  BPT.TRAP 0x1 ;  /* 0x000000040000795c */ /* 0x000fe20000300000 */
.L_x_19:
[----:B-1----:R-:W-:Y:S05]  /*1900*/  @P0 BRA `(.L_x_20) ;  /* 0x0000000000080947 */ /* 0x002fea0003800000 */
[----:B------:R-:W1:Y:S02]  /*1910*/  SYNCS.PHASECHK.TRANS64.TRYWAIT P0, [UR8], R19 ;  /* 0x00000013ff0075a7 */ /* 0x000e640008000148 */
[----:B-1----:R-:W-:Y:S05]  /*1920*/  @!P0 BRA `(.L_x_21) ;  /* 0x0000004800808947 */ /* 0x002fea0003800000 */
.L_x_20:
[----:B------:R-:W-:Y:S02]  /*1930*/  USHF.L.U32 UR8, UR16, 0x9, URZ ;  /* 0x0000000910087899 */ /* 0x000fe4000800063f */
[----:B------:R-:W-:Y:S02]  /*1940*/  ULEA UR18, UR16, UR15, 0x8 ;  /* 0x0000000f10127291 */ /* 0x000fe4000f8e403f */
[----:B------:R-:W-:Y:S02]  /*1950*/  UIADD3 UR10, UR8, UR14, URZ ;  /* 0x0000000e080a7290 */ /* 0x000fe4000fffe03f */
[----:B01----:R-:W-:Y:S01]  /*1960*/  LEA.HI.SX32 R19, R16, UR8, 0x1d ;  /* 0x0000000810137c11 */ /* 0x003fe2000f8feaff */
[----:B------:R-:W-:Y:S01]  /*1970*/  UMOV UR9, 0x80000020 ;  /* 0x8000002000097882 */ /* 0x000fe20000000000 */
[----:B------:R-:W-:Y:S01]  /*1980*/  UMOV UR11, 0x40000040 ;  /* 0x40000040000b7882 */ /* 0x000fe20000000000 */
[----:B------:R-:W-:Y:S02]  /*1990*/  UMOV UR8, UR18 ;  /* 0x0000001200087c82 */ /* 0x000fe40008000000 */
[----:B------:R-:W0:Y:S02]  /*19a0*/  LDS.64 R56, [R19+UR7+0x36200] ;  /* 0x0362000713387984 */ /* 0x000e240008000a00 */
[----:B0-----:R-:W-:-:S06]  /*19b0*/  WARPGROUP.ARRIVE ;  /* 0x00000000000079c5 */ /* 0x001fcc0000000000 */
[----:B------:R-:W-:Y:S01]  /*19c0*/  HGMMA.SP.64x64x32.F32 R24, gdesc[UR8], R24, UP0, R56, 0x0 ;  /* 0x08e03800081879f0 */ /* 0x000fe2000bf00a18 */
[----:B------:R-:W-:Y:S02]  /*19d0*/  UIADD3 UR8, UR18, 0x2, URZ ;  /* 0x0000000212087890 */ /* 0x000fe4000fffe03f */
[----:B------:R-:W-:Y:S01]  /*19e0*/  UIADD3 UR10, UR10, 0x4, URZ ;  /* 0x000000040a0a7890 */ /* 0x000fe2000fffe03f */
[----:B------:R-:W-:Y:S01]  /*19f0*/  UMOV UR9, 0x80000020 ;  /* 0x8000002000097882 */ /* 0x000fe20000000000 */
[----:B------:R-:W-:-:S07]  /*1a00*/  UMOV UR11, 0x40000040 ;  /* 0x40000040000b7882 */ /* 0x000fce0000000000 */
[----:B------:R-:W-:Y:S03]  /*1a10*/  HGMMA.SP.64x64x32.F32 R24, gdesc[UR8], R24, R57, 0x0, gsb0 ;  /* 0x08e03900081879f0 */ /* 0x000fe60008000a18 */
[----:B------:R-:W-:Y:S02]  /*1a20*/  WARPGROUP.DEPBAR.LE gsb0, 0x0 ;  /* 0x00008000000079c5 */ /* 0x000fe40000010000 */
[----:B------:R-:W-:Y:S05]  /*1a30*/  @!P1 BRA `(.L_x_22) ;  /* 0x0000000000049947 */ /* 0x000fea0003800000 */
[----:B------:R-:W-:Y:S01]  /*1a40*/  BPT.TRAP 0x1 ;  /* 0x000000040000795c */ /* 0x000fe20000300000 */
.L_x_22:
[----:B------:R-:W-:Y:S01]  /*1a50*/  ULEA UR8, UR17, UR7, 0x3 ;  /* 0x0000000711087291 */ /* 0x000fe2000f8e183f */
[----:B------:R-:W-:-:S03]  /*1a60*/  ISETP.GT.U32.AND P0, PT, R7, 0x1, PT ;  /* 0x000000010700780c */ /* 0x000fc60003f04070 */
[----:B------:R-:W-:-:S04]  /*1a70*/  UIADD3 UR8, UR8, 0x90, URZ ;  /* 0x0000009008087890 */ /* 0x000fc8000fffe03f */
[----:B------:R-:W-:-:S09]  /*1a80*/  UPRMT UR8, URZ, 0x654, UR8 ;  /* 0x000006543f087896 */ /* 0x000fd20008000008 */
[----:B------:R-:W-:Y:S01]  /*1a90*/  SYNCS.ARRIVE.TRANS64.RED.A1T0 RZ, [UR8], RZ ;  /* 0x000000ffffff79a7 */ /* 0x000fe20008100408 */
[----:B------:R-:W-:Y:S05]  /*1aa0*/  @P0 BRA `(.L_x_23) ;  /* 0x0000000000040947 */ /* 0x000fea0003800000 */
[----:B------:R-:W-:Y:S01]  /*1ab0*/  BPT.TRAP 0x1 ;  /* 0x000000040000795c */ /* 0x000fe20000300000 */
.L_x_23:
[----:B------:R-:W-:Y:S01]  /*1ac0*/  UIADD3 UR16, UR16, 0x1, URZ ;  /* 0x0000000110107890 */ /* 0x000fe2000fffe03f */
[C---:B------:R-:W-:Y:S01]  /*1ad0*/  ISETP.GT.AND P0, PT, R18.reuse, 0x1, PT ;  /* 0x000000011200780c */ /* 0x040fe20003f04270 */
[----:B------:R-:W-:Y:S01]  /*1ae0*/  UIADD3 UR17, UR17, 0x1, URZ ;  /* 0x0000000111117890 */ /* 0x000fe2000fffe03f */
[----:B------:R-:W-:Y:S01]  /*1af0*/  VIADD R18, R18, 0xffffffff ;  /* 0xffffffff12127836 */ /* 0x000fe20000000000 */
[----:B------:R-:W-:Y:S02]  /*1b00*/  UISETP.NE.AND UP0, UPT, UR16, 0x12, UPT ;  /* 0x000000121000788c */ /* 0x000fe4000bf05270 */
[----:B------:R-:W-:Y:S02]  /*1b10*/  UISETP.NE.AND UP1, UPT, UR17, 0x12, UPT ;  /* 0x000000121100788c */ /* 0x000fe4000bf25270 */
[----:B------:R-:W-:Y:S02]  /*1b20*/  USEL UR8, URZ, 0x1, UP0 ;  /* 0x000000013f087887 */ /* 0x000fe40008000000 */
[----:B------:R-:W-:-:S02]  /*1b30*/  USEL UR16, UR16, URZ, UP0 ;  /* 0x0000003f10107287 */ /* 0x000fc40008000000 */
[----:B------:R-:W-:Y:S02]  /*1b40*/  USEL UR17, UR17, URZ, UP1 ;  /* 0x0000003f11117287 */ /* 0x000fe40008800000 */
[----:B------:R-:W-:Y:S01]  /*1b50*/  UPLOP3.LUT UP0, UPT, UPT, UPT, UPT, 0x80, 0x0 ;  /* 0x000000000000789c */ /* 0x000fe20003f0f070 */
[----:B------:R-:W-:Y:S01]  /*1b60*/  LOP3.LUT R21, R21, UR8, RZ, 0x3c, !PT ;  /* 0x0000000815157c12 */ /* 0x000fe2000f8e3cff */
[----:B------:R-:W-:Y:S09]  /*1b70*/  @P0 BRA `(.L_x_24) ;  /* 0xfffffffc00400947 */ /* 0x000ff2000383ffff */
.L_x_17:
[----:B0-----:R-:W-:Y:S01]  /*1b80*/  IMAD.U32 R19, RZ, RZ, UR23 ;  /* 0x00000017ff137e24 */ /* 0x001fe2000f8e00ff */
[----:B------:R-:W-:Y:S01]  /*1b90*/  SHF.L.U32 R18, R65, 0x1f, RZ ;  /* 0x0000001f41127819 */ /* 0x000fe200000006ff */
[----:B------:R-:W-:Y:S01]  /*1ba0*/  UIADD3 UR5, UR5, UR19, URZ ;  /* 0x0000001305057290 */ /* 0x000fe2000fffe03f */
[----:B------:R-:W0:Y:S01]  /*1bb0*/  LDC R22, c[0x0][0x288] ;  /* 0x0000a200ff167b82 */ /* 0x000e220000000800 */
[----:B------:R-:W-:Y:S01]  /*1bc0*/  UISETP.GE.U32.AND UP1, UPT, UR19, 0x12, UPT ;  /* 0x000000121300788c */ /* 0x000fe2000bf26070 */
[----:B------:R-:W-:Y:S01]  /*1bd0*/  SHF.R.S32.HI R56, RZ, 0x1f, R5 ;  /* 0x0000001fff387819 */ /* 0x000fe20000011405 */
[----:B------:R-:W-:Y:S02]  /*1be0*/  UISETP.GT.U32.AND UP0, UPT, UR5, 0x11, UPT ;  /* 0x000000110500788c */ /* 0x000fe4000bf04070 */
[----:B------:R-:W-:Y:S02]  /*1bf0*/  UIMAD.WIDE.U32 UR8, UR5, 0x38e38e39, URZ ;  /* 0x38e38e39050878a5 */ /* 0x000fe4000f8e003f */
[----:B------:R-:W-:Y:S01]  /*1c00*/  UISETP.LT.U32.AND UP0, UPT, UR19, 0x12, UP0 ;  /* 0x000000121300788c */ /* 0x000fe20008701070 */
[----:B------:R1:W-:Y:S01]  /*1c10*/  SYNCS.ARRIVE.TRANS64.A1T0 RZ, [R19+UR22], RZ ;  /* 0x000000ff13ff79a7 */ /* 0x0003e20008100016 */
[----:B------:R-:W-:-:S02]  /*1c20*/  WARPGROUP.DEPBAR.LE gsb0, 0x0 ;  /* 0x00008000000079c5 */ /* 0x000fc40000010000 */
[----:B------:R-:W-:Y:S02]  /*1c30*/  USEL UR10, URZ, 0x1, !UP0 ;  /* 0x000000013f0a7887 */ /* 0x000fe4000c000000 */
[----:B------:R-:W-:Y:S02]  /*1c40*/  USHF.R.U32.HI UR8, URZ, 0x2, UR9 ;  /* 0x000000023f087899 */ /* 0x000fe40008011609 */
[----:B------:R-:W-:Y:S01]  /*1c50*/  ULOP3.LUT UR4, UR4, UR10, URZ, 0x3c, !UPT ;  /* 0x0000000a04047292 */ /* 0x000fe2000f8e3c3f */
[----:B------:R-:W2:Y:S01]  /*1c60*/  SYNCS.PHASECHK.TRANS64.TRYWAIT P0, [UR12+0x8], R18 ;  /* 0x00000812ff0075a7 */ /* 0x000ea2000800014c */
[----:B------:R-:W-:Y:S02]  /*1c70*/  UIMAD UR5, UR8, -0x12, UR5 ;  /* 0xffffffee080578a4 */ /* 0x000fe4000f8e0205 */
[----:B------:R-:W-:Y:S01]  /*1c80*/  @UP1 ULOP3.LUT UR4, UR4, 0x1, UR8, 0x78, !UPT ;  /* 0x0000000104041892 */ /* 0x000fe2000f8e7808 */
[----:B012---:R-:W-:Y:S11]  /*1c90*/  @!P0 BRA `(.L_x_25) ;  /* 0x0000004400bc8947 */ /* 0x007ff60003800000 */
.L_x_127:
[----:B------:R-:W-:Y:S01]  /*1ca0*/  ULDC.64 UR8, c[0x0][0x6d0] ;  /* 0x0001b40000087ab9 */ /* 0x000fe20000000a00 */
[----:B------:R-:W-:Y:S02]  /*1cb0*/  IMAD.SHL.U32 R60, R6, 0x40, RZ ;  /* 0x00000040063c7824 */ /* 0x000fe400078e00ff */
[----:B0-----:R-:W-:Y:S02]  /*1cc0*/  IMAD R18, R56, UR8, RZ ;  /* 0x0000000838127c24 */ /* 0x001fe4000f8e02ff */
[C---:B------:R-:W-:Y:S01]  /*1cd0*/  IMAD.WIDE.U32 R20, R5.reuse, UR8, R10 ;  /* 0x0000000805147c25 */ /* 0x040fe2000f8e000a */
[----:B------:R-:W-:Y:S01]  /*1ce0*/  ULDC UR8, c[0x0][0x284] ;  /* 0x0000a10000087ab9 */ /* 0x000fe20000000800 */
[----:B------:R-:W-:Y:S02]  /*1cf0*/  SHF.R.S32.HI R61, RZ, 0x1f, R60 ;  /* 0x0000001fff3d7819 */ /* 0x000fe4000001143c */
[----:B------:R-:W-:Y:S01]  /*1d00*/  IMAD.SHL.U32 R23, R4, 0x40, RZ ;  /* 0x0000004004177824 */ /* 0x000fe200078e00ff */
[C---:B------:R-:W-:Y:S01]  /*1d10*/  ISETP.GE.AND P0, PT, R60.reuse, UR8, PT ;  /* 0x000000083c007c0c */ /* 0x040fe2000bf06270 */
[----:B------:R-:W-:Y:S01]  /*1d20*/  IMAD R57, R5, UR9, R18 ;  /* 0x0000000905397c24 */ /* 0x000fe2000f8e0212 */
[----:B------:R-:W-:Y:S01]  /*1d30*/  IADD3 R20, P1, R60, R20, RZ ;  /* 0x000000143c147210 */ /* 0x000fe20007f3e0ff */
[----:B------:R-:W-:Y:S01]  /*1d40*/  IMAD.WIDE R18, R14, 0x2, RZ ;  /* 0x000000020e127825 */ /* 0x000fe200078e02ff */
[----:B------:R-:W-:-:S02]  /*1d50*/  ISETP.GE.OR P0, PT, R23, R22, P0 ;  /* 0x000000161700720c */ /* 0x000fc40000706670 */
[----:B------:R-:W-:Y:S01]  /*1d60*/  IADD3.X R21, R61, R21, R57, P1, !PT ;  /* 0x000000153d157210 */ /* 0x000fe20000ffe439 */
[----:B------:R-:W-:Y:S02]  /*1d70*/  IMAD R6, R14, -0x2, R22 ;  /* 0xfffffffe0e067824 */ /* 0x000fe400078e0216 */
[----:B------:R-:W-:-:S04]  /*1d80*/  IMAD.WIDE R62, R4, 0x40, R18 ;  /* 0x00000040043e7825 */ /* 0x000fc800078e0212 */
[----:B------:R-:W-:-:S04]  /*1d90*/  IMAD.IADD R4, R6, 0x1, -R23 ;  /* 0x0000000106047824 */ /* 0x000fc800078e0a17 */
[----:B------:R-:W-:Y:S05]  /*1da0*/  @P0 BRA `(.L_x_26) ;  /* 0x0000002400940947 */ /* 0x000fea0003800000 */
[----:B------:R-:W0:Y:S01]  /*1db0*/  LDC.64 R72, c[0x0][0x6c8] ;  /* 0x0001b200ff487b82 */ /* 0x000e220000000a00 */
[----:B-----5:R-:W-:Y:S01]  /*1dc0*/  FSETP.NEU.AND P0, PT, R13, RZ, PT ;  /* 0x000000ff0d00720b */ /* 0x020fe20003f0d000 */
[----:B------:R-:W-:Y:S01]  /*1dd0*/  IMAD.IADD R66, R17, 0x1, -R60 ;  /* 0x0000000111427824 */ /* 0x000fe200078e0a3c */
[----:B------:R-:W-:Y:S01]  /*1de0*/  ISETP.GT.AND P1, PT, R4, RZ, PT ;  /* 0x000000ff0400720c */ /* 0x000fe20003f24270 */
[----:B------:R-:W-:Y:S03]  /*1df0*/  BSSY B0, `(.L_x_26) ;  /* 0x0000260000007945 */ /* 0x000fe60003800000 */
[----:B------:R-:W-:Y:S01]  /*1e00*/  ISETP.GT.AND P5, PT, R66, RZ, P1 ;  /* 0x000000ff4200720c */ /* 0x000fe20000fa4270 */
[-C--:B0-----:R-:W-:Y:S02]  /*1e10*/  IMAD R6, R63, R72.reuse, RZ ;  /* 0x000000483f067224 */ /* 0x081fe400078e02ff */
[----:B------:R-:W-:-:S04]  /*1e20*/  IMAD.WIDE.U32 R68, R62, R72, R20 ;  /* 0x000000483e447225 */ /* 0x000fc800078e0014 */
[----:B------:R-:W-:-:S04]  /*1e30*/  IMAD R19, R62, R73, R6 ;  /* 0x000000493e137224 */ /* 0x000fc800078e0206 */
[----:B------:R-:W-:Y:S01]  /*1e40*/  IMAD.IADD R57, R69, 0x1, R19 ;  /* 0x0000000145397824 */ /* 0x000fe200078e0213 */
[----:B------:R-:W-:Y:S06]  /*1e50*/  @!P0 BRA `(.L_x_27) ;  /* 0x0000001800a88947 */ /* 0x000fec0003800000 */
[----:B------:R-:W-:Y:S01]  /*1e60*/  ULDC.64 UR8, c[0x0][0x6b8] ;  /* 0x0001ae0000087ab9 */ /* 0x000fe20000000a00 */
[----:B------:R-:W-:Y:S01]  /*1e70*/  ULDC.64 UR16, c[0x0][0x6b0] ;  /* 0x0001ac0000107ab9 */ /* 0x000fe20000000a00 */
[----:B------:R-:W-:Y:S01]  /*1e80*/  IMAD.WIDE.U32 R18, R5, UR8, R10 ;  /* 0x0000000805127c25 */ /* 0x000fe2000f8e000a */
[----:B------:R-:W-:Y:S01]  /*1e90*/  ULDC.64 UR24, c[0x0][0x6a8] ;  /* 0x0001aa0000187ab9 */ /* 0x000fe20000000a00 */
[----:B------:R-:W0:Y:S01]  /*1ea0*/  LDC.64 R58, c[0x0][0x6b0] ;  /* 0x0001ac00ff3a7b82 */ /* 0x000e220000000a00 */
[----:B------:R-:W-:Y:S01]  /*1eb0*/  ULDC.64 UR10, c[0x0][0x6c0] ;  /* 0x0001b000000a7ab9 */ /* 0x000fe20000000a00 */
[----:B------:R-:W-:Y:S01]  /*1ec0*/  IMAD R6, R56, UR8, RZ ;  /* 0x0000000838067c24 */ /* 0x000fe2000f8e02ff */
[----:B------:R-:W-:Y:S01]  /*1ed0*/  IADD3 R20, P0, R60, R18, RZ ;  /* 0x000000123c147210 */ /* 0x000fe20007f1e0ff */
[----:B------:R-:W-:Y:S02]  /*1ee0*/  IMAD R23, R63, UR16, RZ ;  /* 0x000000103f177c24 */ /* 0x000fe4000f8e02ff */
[----:B------:R-:W-:-:S02]  /*1ef0*/  IMAD R67, R5, UR9, R6 ;  /* 0x0000000905437c24 */ /* 0x000fc4000f8e0206 */
[----:B------:R-:W-:-:S03]  /*1f00*/  IMAD R71, R62, UR17, R23 ;  /* 0x000000113e477c24 */ /* 0x000fc6000f8e0217 */
[----:B------:R-:W-:-:S03]  /*1f10*/  IADD3.X R21, R61, R19, R67, P0, !PT ;  /* 0x000000133d157210 */ /* 0x000fc600007fe443 */
[----:B------:R-:W-:-:S04]  /*1f20*/  IMAD.WIDE.U32 R18, R62, UR16, R20 ;  /* 0x000000103e127c25 */ /* 0x000fc8000f8e0014 */
[----:B------:R-:W-:Y:S01]  /*1f30*/  IMAD.IADD R19, R19, 0x1, R71 ;  /* 0x0000000113137824 */ /* 0x000fe200078e0247 */
[----:B------:R-:W-:-:S04]  /*1f40*/  LEA R22, P0, R18, UR24, 0x2 ;  /* 0x0000001812167c11 */ /* 0x000fc8000f8010ff */
[----:B------:R-:W-:-:S05]  /*1f50*/  LEA.HI.X R23, R18, UR25, R19, 0x2, P0 ;  /* 0x0000001912177c11 */ /* 0x000fca00080f1413 */
[----:B------:R-:W2:Y:S01]  /*1f60*/  @P5 LDG.E.LTC128B R6, desc[UR20][R22.64] ;  /* 0x0000001416065981 */ /* 0x000ea2000c1e1920 */
[----:B------:R-:W-:Y:S01]  /*1f70*/  IMAD.WIDE.U32 R18, R62, UR16, R60 ;  /* 0x000000103e127c25 */ /* 0x000fe2000f8e003c */
[----:B------:R-:W-:Y:S01]  /*1f80*/  LEA R56, P0, R68, UR10, 0x2 ;  /* 0x0000000a44387c11 */ /* 0x000fe2000f8010ff */
[----:B------:R-:W-:Y:S01]  /*1f90*/  BSSY B1, `(.L_x_28) ;  /* 0x0000016000017945 */ /* 0x000fe20003800000 */
[----:B------:R-:W-:Y:S02]  /*1fa0*/  IADD3 R18, P2, R10, R18, RZ ;  /* 0x000000120a127210 */ /* 0x000fe40007f5e0ff */
[----:B------:R-:W-:Y:S01]  /*1fb0*/  LEA.HI.X R57, R68, UR11, R57, 0x2, P0 ;  /* 0x0000000b44397c11 */ /* 0x000fe200080f1439 */
[----:B0-----:R-:W-:Y:S01]  /*1fc0*/  IMAD.WIDE.U32 R68, R62, UR16, R58 ;  /* 0x000000103e447c25 */ /* 0x001fe2000f8e003a */
[----:B------:R-:W-:Y:S02]  /*1fd0*/  ISETP.GT.AND P0, PT, R4, 0x1, PT ;  /* 0x000000010400780c */ /* 0x000fe40003f04270 */
[----:B------:R-:W-:Y:S01]  /*1fe0*/  IADD3.X R19, R11, R71, R19, P2, !PT ;  /* 0x000000470b137210 */ /* 0x000fe200017fe413 */
[----:B------:R-:W-:Y:S01]  /*1ff0*/  IMAD.IADD R71, R71, 0x1, R69 ;  /* 0x0000000147477824 */ /* 0x000fe200078e0245 */
[----:B------:R-:W-:-:S02]  /*2000*/  ISETP.GT.AND P2, PT, R66, RZ, P0 ;  /* 0x000000ff4200720c */ /* 0x000fc40000744270 */
[----:B------:R-:W-:Y:S01]  /*2010*/  LEA R58, P4, R72, R56, 0x2 ;  /* 0x00000038483a7211 */ /* 0x000fe200078810ff */
[----:B------:R-:W-:-:S04]  /*2020*/  IMAD.WIDE.U32 R18, R5, UR8, R18 ;  /* 0x0000000805127c25 */ /* 0x000fc8000f8e0012 */
[----:B------:R-:W-:Y:S02]  /*2030*/  IMAD.IADD R19, R67, 0x1, R19 ;  /* 0x0000000143137824 */ /* 0x000fe400078e0213 */
[----:B--2---:R-:W-:-:S04]  /*2040*/  FMUL R63, R6, R13 ;  /* 0x0000000d063f7220 */ /* 0x004fc80000400000 */
[----:B------:R-:W-:Y:S01]  /*2050*/  FFMA R75, R24, R12, R63 ;  /* 0x0000000c184b7223 */ /* 0x000fe2000000003f */
[----:B------:R-:W-:-:S04]  /*2060*/  IADD3 R24, P6, R20, R68, RZ ;  /* 0x0000004414187210 */ /* 0x000fc80007fde0ff */
[----:B------:R0:W-:Y:S01]  /*2070*/  @P5 STG.E desc[UR20][R56.64], R75 ;  /* 0x0000004b38005986 */ /* 0x0001e2000c101914 */
[----:B------:R-:W-:Y:S01]  /*2080*/  IMAD.X R21, R71, 0x1, R21, P6 ;  /* 0x0000000147157824 */ /* 0x000fe200030e0615 */
[----:B------:R-:W-:Y:S02]  /*2090*/  LEA R62, P6, R18, UR24, 0x2 ;  /* 0x00000018123e7c11 */ /* 0x000fe4000f8c10ff */
[----:B------:R-:W-:Y:S02]  /*20a0*/  LEA R20, P5, R24, UR24, 0x2 ;  /* 0x0000001818147c11 */ /* 0x000fe4000f8a10ff */
[----:B------:R-:W-:Y:S02]  /*20b0*/  LEA.HI.X R63, R18, UR25, R19, 0x2, P6 ;  /* 0x00000019123f7c11 */ /* 0x000fe4000b0f1413 */
[----:B------:R-:W-:Y:S01]  /*20c0*/  LEA.HI.X R21, R24, UR25, R21, 0x2, P5 ;  /* 0x0000001918157c11 */ /* 0x000fe2000a8f1415 */
[----:B------:R-:W-:Y:S08]  /*20d0*/  @!P2 BRA `(.L_x_29) ;  /* 0x000000000004a947 */ /* 0x000ff00003800000 */
[----:B------:R1:W5:Y:S02]  /*20e0*/  LDG.E.LTC128B R6, desc[UR20][R20.64] ;  /* 0x0000001414067981 */ /* 0x000364000c1e1920 */
.L_x_29:
[----:B------:R-:W-:Y:S05]  /*20f0*/  BSYNC B1 ;  /* 0x0000000000017941 */ /* 0x000fea0003800000 */
.L_x_28:
[----:B-----5:R-:W-:Y:S01]  /*2100*/  FMUL R24, R6, R13 ;  /* 0x0000000d06187220 */ /* 0x020fe20000400000 */
[----:B------:R-:W-:Y:S01]  /*2110*/  LEA.HI.X R59, R72, R57, R73, 0x2, P4 ;  /* 0x00000039483b7211 */ /* 0x000fe200020f1449 */
[----:B------:R-:W-:Y:S01]  /*2120*/  BSSY B1, `(.L_x_30) ;  /* 0x0000008000017945 */ /* 0x000fe20003800000 */
[----:B------:R-:W-:Y:S01]  /*2130*/  ISETP.GT.AND P1, PT, R66, 0x8, P1 ;  /* 0x000000084200780c */ /* 0x000fe20000f24270 */
[----:B------:R-:W-:Y:S01]  /*2140*/  FFMA R25, R25, R12, R24 ;  /* 0x0000000c19197223 */ /* 0x000fe20000000018 */
[----:B------:R-:W-:-:S04]  /*2150*/  IADD3 R18, P5, P6, R10, R68, R60 ;  /* 0x000000440a127210 */ /* 0x000fc80007ebe03c */
[----:B------:R2:W-:Y:S01]  /*2160*/  @P2 STG.E desc[UR20][R58.64], R25 ;  /* 0x000000193a002986 */ /* 0x0005e2000c101914 */
[----:B------:R-:W-:-:S06]  /*2170*/  IADD3.X R19, R11, R71, R61, P5, P6 ;  /* 0x000000470b137210 */ /* 0x000fcc0002fec43d */
[----:B------:R-:W-:Y:S05]  /*2180*/  @!P1 BRA `(.L_x_31) ;  /* 0x0000000000049947 */ /* 0x000fea0003800000 */
[----:B------:R3:W5:Y:S02]  /*2190*/  LDG.E.LTC128B R6, desc[UR20][R62.64+0x20] ;  /* 0x000020143e067981 */ /* 0x000764000c1e1920 */
.L_x_31:
[----:B------:R-:W-:Y:S05]  /*21a0*/  BSYNC B1 ;  /* 0x0000000000017941 */ /* 0x000fea0003800000 */
.L_x_30:
[----:B------:R-:W-:-:S04]  /*21b0*/  IMAD.WIDE.U32 R18, R5, UR8, R18 ;  /* 0x0000000805127c25 */ /* 0x000fc8000f8e0012 */
[----:B--2--5:R-:W-:Y:S01]  /*21c0*/  FMUL R25, R6, R13 ;  /* 0x0000000d06197220 */ /* 0x024fe20000400000 */
[----:B------:R-:W-:Y:S01]  /*21d0*/  ISETP.GT.AND P0, PT, R66, 0x8, P0 ;  /* 0x000000084200780c */ /* 0x000fe20000704270 */
[----:B------:R-:W-:Y:S01]  /*21e0*/  USHF.L.U64.HI UR11, UR16, 0x5, UR17 ;  /* 0x00000005100b7899 */ /* 0x000fe20008010211 */
[----:B------:R-:W-:Y:S01]  /*21f0*/  IMAD.IADD R5, R67, 0x1, R19 ;  /* 0x0000000143057824 */ /* 0x000fe200078e0213 */
[----:B------:R-:W-:Y:S01]  /*2200*/  LEA R24, P5, R18, UR24, 0x2 ;  /* 0x0000001812187c11 */ /* 0x000fe2000f8a10ff */
[----:B------:R-:W-:Y:S01]  /*2210*/  FFMA R61, R26, R12, R25 ;  /* 0x0000000c1a3d7223 */ /* 0x000fe20000000019 */
[----:B------:R-:W-:Y:S01]  /*2220*/  @P1 IMAD.MOV.U32 R19, RZ, RZ, R57 ;  /* 0x000000ffff131224 */ /* 0x000fe200078e0039 */
[----:B------:R-:W-:Y:S01]  /*2230*/  ISETP.GT.AND P2, PT, R4, 0x8, PT ;  /* 0x000000080400780c */ /* 0x000fe20003f44270 */
[----:B------:R-:W-:Y:S01]  /*2240*/  USHF.L.U32 UR10, UR16, 0x5, URZ ;  /* 0x00000005100a7899 */ /* 0x000fe2000800063f */
[----:B------:R-:W-:Y:S01]  /*2250*/  LEA.HI.X R25, R18, UR25, R5, 0x2, P5 ;  /* 0x0000001912197c11 */ /* 0x000fe2000a8f1405 */
[----:B------:R-:W-:Y:S01]  /*2260*/  @P1 IMAD.MOV.U32 R18, RZ, RZ, R56 ;  /* 0x000000ffff121224 */ /* 0x000fe200078e0038 */
[----:B------:R-:W-:Y:S01]  /*2270*/  BSSY B1, `(.L_x_32) ;  /* 0x0000005000017945 */ /* 0x000fe20003800000 */
[----:B------:R-:W-:-:S03]  /*2280*/  ISETP.GT.AND P4, PT, R66, RZ, P2 ;  /* 0x000000ff4200720c */ /* 0x000fc60001784270 */
[----:B------:R2:W-:Y:S01]  /*2290*/  @P1 STG.E desc[UR20][R18.64+0x20], R61 ;  /* 0x0000203d12001986 */ /* 0x0005e2000c101914 */
[----:B------:R-:W-:Y:S09]  /*22a0*/  @!P0 BRA `(.L_x_33) ;  /* 0x0000000000048947 */ /* 0x000ff20003800000 */
[----:B------:R4:W5:Y:S02]  /*22b0*/  LDG.E.LTC128B R6, desc[UR20][R24.64+0x20] ;  /* 0x0000201418067981 */ /* 0x000964000c1e1920 */
.L_x_33:
[----:B------:R-:W-:Y:S05]  /*22c0*/  BSYNC B1 ;  /* 0x0000000000017941 */ /* 0x000fea0003800000 */
.L_x_32:
[----:B--2--5:R-:W-:Y:S01]  /*22d0*/  FMUL R18, R6, R13 ;  /* 0x0000000d06127220 */ /* 0x024fe20000400000 */
[----:B----4-:R-:W-:-:S03]  /*22e0*/  IADD3 R24, P1, R22, UR10, RZ ;  /* 0x0000000a16187c10 */ /* 0x010fc6000ff3e0ff */
[----:B---3--:R-:W-:Y:S01]  /*22f0*/  FFMA R63, R27, R12, R18 ;  /* 0x0000000c1b3f7223 */ /* 0x008fe20000000012 */
[----:B------:R-:W-:Y:S01]  /*2300*/  IMAD.MOV.U32 R18, RZ, RZ, R6 ;  /* 0x000000ffff127224 */ /* 0x000fe200078e0006 */
[----:B------:R-:W-:-:S03]  /*2310*/  IADD3.X R25, R23, UR11, RZ, P1, !PT ;  /* 0x0000000b17197c10 */ /* 0x000fc60008ffe4ff */
[----:B------:R2:W-:Y:S04]  /*2320*/  @P0 STG.E desc[UR20][R58.64+0x20], R63 ;  /* 0x0000203f3a000986 */ /* 0x0005e8000c101914 */
[----:B------:R-:W3:Y:S01]  /*2330*/  @P4 LDG.E.LTC128B R18, desc[UR20][R24.64] ;  /* 0x0000001418124981 */ /* 0x000ee2000c1e1920 */
[C---:B------:R-:W-:Y:S01]  /*2340*/  IMAD.SHL.U32 R19, R72.reuse, 0x20, RZ ;  /* 0x0000002048137824 */ /* 0x040fe200078e00ff */
[----:B------:R-:W-:Y:S01]  /*2350*/  SHF.L.U64.HI R6, R72, 0x5, R73 ;  /* 0x0000000548067819 */ /* 0x000fe20000010249 */
[----:B------:R-:W-:Y:S01]  /*2360*/  BSSY B1, `(.L_x_34) ;  /* 0x000000c000017945 */ /* 0x000fe20003800000 */
[----:B------:R-:W-:Y:S02]  /*2370*/  ISETP.GT.AND P0, PT, R4, 0x9, PT ;  /* 0x000000090400780c */ /* 0x000fe40003f04270 */
[----:B------:R-:W-:-:S02]  /*2380*/  IADD3 R26, P5, R19, R56, RZ ;  /* 0x00000038131a7210 */ /* 0x000fc40007fbe0ff */
[----:B------:R-:W-:-:S03]  /*2390*/  ISETP.GT.AND P1, PT, R66, RZ, P0 ;  /* 0x000000ff4200720c */ /* 0x000fc60000724270 */
[----:B------:R-:W-:Y:S01]  /*23a0*/  IMAD.X R27, R6, 0x1, R57, P5 ;  /* 0x00000001061b7824 */ /* 0x000fe200028e0639 */
[----:B------:R-:W-:-:S04]  /*23b0*/  IADD3 R60, P5, R20, UR10, RZ ;  /* 0x0000000a143c7c10 */ /* 0x000fc8000ffbe0ff */
[----:B------:R-:W-:Y:S01]  /*23c0*/  IADD3.X R61, R21, UR11, RZ, P5, !PT ;  /* 0x0000000b153d7c10 */ /* 0x000fe2000affe4ff */
[----:B---3--:R-:W-:-:S04]  /*23d0*/  FMUL R5, R18, R13 ;  /* 0x0000000d12057220 */ /* 0x008fc80000400000 */
[----:B------:R-:W-:-:S05]  /*23e0*/  FFMA R5, R28, R12, R5 ;  /* 0x0000000c1c057223 */ /* 0x000fca0000000005 */
[----:B------:R2:W-:Y:S01]  /*23f0*/  @P4 STG.E desc[UR20][R26.64], R5 ;  /* 0x000000051a004986 */ /* 0x0005e2000c101914 */
[----:B------:R-:W-:Y:S05]  /*2400*/  @!P1 BRA `(.L_x_35) ;  /* 0x0000000000049947 */ /* 0x000fea0003800000 */
[----:B------:R3:W5:Y:S02]  /*2410*/  LDG.E.LTC128B R18, desc[UR20][R60.64] ;  /* 0x000000143c127981 */ /* 0x000764000c1e1920 */
.L_x_35:
[----:B------:R-:W-:Y:S05]  /*2420*/  BSYNC B1 ;  /* 0x0000000000017941 */ /* 0x000fea0003800000 */
.L_x_34:
[----:B------:R-:W-:Y:S01]  /*2430*/  UIADD3 UR8, UP0, UR10, 0x20, URZ ;  /* 0x000000200a087890 */ /* 0x000fe2000ff1e03f */
[----:B------:R-:W-:Y:S01]  /*2440*/  ISETP.GT.AND P2, PT, R66, 0x8, P2 ;  /* 0x000000084200780c */ /* 0x000fe20001744270 */
[----:B-----5:R-:W-:Y:S01]  /*2450*/  FMUL R28, R18, R13 ;  /* 0x0000000d121c7220 */ /* 0x020fe20000400000 */
[----:B------:R-:W-:Y:S01]  /*2460*/  IADD3 R62, P4, R19, R58, RZ ;  /* 0x0000003a133e7210 */ /* 0x000fe20007f9e0ff */
[----:B------:R-:W-:Y:S01]  /*2470*/  UIADD3.X UR9, URZ, UR11, URZ, UP0, !UPT ;  /* 0x0000000b3f097290 */ /* 0x000fe200087fe43f */
[----:B------:R-:W-:Y:S01]  /*2480*/  IMAD.MOV.U32 R68, RZ, RZ, R18 ;  /* 0x000000ffff447224 */ /* 0x000fe200078e0012 */
[----:B------:R-:W-:Y:S01]  /*2490*/  IADD3 R22, P5, R22, UR8, RZ ;  /* 0x0000000816167c10 */ /* 0x000fe2000ffbe0ff */
[----:B------:R-:W-:Y:S01]  /*24a0*/  FFMA R69, R29, R12, R28 ;  /* 0x0000000c1d457223 */ /* 0x000fe2000000001c */
[----:B--2---:R-:W-:Y:S02]  /*24b0*/  IMAD.X R63, R6, 0x1, R59, P4 ;  /* 0x00000001063f7824 */ /* 0x004fe400020e063b */
[----:B------:R-:W-:-:S03]  /*24c0*/  IADD3.X R23, R23, UR9, RZ, P5, !PT ;  /* 0x0000000917177c10 */ /* 0x000fc6000affe4ff */
[----:B------:R2:W-:Y:S04]  /*24d0*/  @P1 STG.E desc[UR20][R62.64], R69 ;  /* 0x000000453e001986 */ /* 0x0005e8000c101914 */
[----:B------:R-:W4:Y:S01]  /*24e0*/  @P2 LDG.E.LTC128B R68, desc[UR20][R22.64] ;  /* 0x0000001416442981 */ /* 0x000f22000c1e1920 */
[----:B------:R-:W-:Y:S01]  /*24f0*/  IADD3 R18, P1, R19, 0x20, RZ ;  /* 0x0000002013127810 */ /* 0x000fe20007f3e0ff */
[----:B------:R-:W-:Y:S01]  /*2500*/  BSSY B1, `(.L_x_36) ;  /* 0x000000c000017945 */ /* 0x000fe20003800000 */
[----:B------:R-:W-:Y:S02]  /*2510*/  ISETP.GT.AND P4, PT, R66, 0x8, P0 ;  /* 0x000000084200780c */ /* 0x000fe40000784270 */
[----:B------:R-:W-:Y:S01]  /*2520*/  IADD3 R28, P5, R18, R56, RZ ;  /* 0x00000038121c7210 */ /* 0x000fe20007fbe0ff */
[----:B------:R-:W-:Y:S01]  /*2530*/  IMAD.X R5, RZ, RZ, R6, P1 ;  /* 0x000000ffff057224 */ /* 0x000fe200008e0606 */
[----:B-1----:R-:W-:-:S03]  /*2540*/  IADD3 R20, P0, R20, UR8, RZ ;  /* 0x0000000814147c10 */ /* 0x002fc6000ff1e0ff */
[----:B------:R-:W-:Y:S01]  /*2550*/  IMAD.X R29, R5, 0x1, R57, P5 ;  /* 0x00000001051d7824 */ /* 0x000fe200028e0639 */
[----:B------:R-:W-:Y:S01]  /*2560*/  IADD3.X R21, R21, UR9, RZ, P0, !PT ;  /* 0x0000000915157c10 */ /* 0x000fe200087fe4ff */
[----:B----4-:R-:W-:-:S04]  /*2570*/  FMUL R67, R68, R13 ;  /* 0x0000000d44437220 */ /* 0x010fc80000400000 */
[----:B------:R-:W-:-:S05]  /*2580*/  FFMA R67, R30, R12, R67 ;  /* 0x0000000c1e437223 */ /* 0x000fca0000000043 */
[----:B------:R2:W-:Y:S01]  /*2590*/  @P2 STG.E desc[UR20][R28.64], R67 ;  /* 0x000000431c002986 */ /* 0x0005e2000c101914 */
[----:B------:R-:W-:Y:S05]  /*25a0*/  @!P4 BRA `(.L_x_37) ;  /* 0x000000000004c947 */ /* 0x000fea0003800000 */
[----:B------:R1:W5:Y:S02]  /*25b0*/  LDG.E.LTC128B R68, desc[UR20][R20.64] ;  /* 0x0000001414447981 */ /* 0x000364000c1e1920 */
.L_x_37:
[----:B------:R-:W-:Y:S05]  /*25c0*/  BSYNC B1 ;  /* 0x0000000000017941 */ /* 0x000fea0003800000 */
.L_x_36:
[----:B-1----:R-:W-:Y:S01]  /*25d0*/  IADD3 R20, P2, R18, R58, RZ ;  /* 0x0000003a12147210 */ /* 0x002fe20007f5e0ff */
[----:B-----5:R-:W-:Y:S01]  /*25e0*/  FMUL R22, R68, R13 ;  /* 0x0000000d44167220 */ /* 0x020fe20000400000 */
[C---:B------:R-:W-:Y:S01]  /*25f0*/  ISETP.GT.AND P1, PT, R4.reuse, 0x10, PT ;  /* 0x000000100400780c */ /* 0x040fe20003f24270 */
[----:B------:R-:W-:Y:S01]  /*2600*/  BSSY B1, `(.L_x_38) ;  /* 0x000000b000017945 */ /* 0x000fe20003800000 */
[----:B------:R-:W-:Y:S01]  /*2610*/  ISETP.GT.AND P0, PT, R4, 0x11, PT ;  /* 0x000000110400780c */ /* 0x000fe20003f04270 */
[----:B------:R-:W-:Y:S01]  /*2620*/  FFMA R31, R31, R12, R22 ;  /* 0x0000000c1f1f7223 */ /* 0x000fe20000000016 */
[----:B------:R-:W-:Y:S01]  /*2630*/  IMAD.X R21, R5, 0x1, R59, P2 ;  /* 0x0000000105157824 */ /* 0x000fe200010e063b */
[----:B------:R-:W-:Y:S02]  /*2640*/  ISETP.GT.AND P5, PT, R66, RZ, P1 ;  /* 0x000000ff4200720c */ /* 0x000fe40000fa4270 */
[----:B------:R-:W-:Y:S02]  /*2650*/  IADD3 R22, P2, R24, UR10, RZ ;  /* 0x0000000a18167c10 */ /* 0x000fe4000ff5e0ff */
[----:B------:R1:W-:Y:S01]  /*2660*/  @P4 STG.E desc[UR20][R20.64], R31 ;  /* 0x0000001f14004986 */ /* 0x0003e2000c101914 */
[----:B--2---:R-:W-:-:S02]  /*2670*/  IADD3 R28, P6, R26, R19, RZ ;  /* 0x000000131a1c7210 */ /* 0x004fc40007fde0ff */
[----:B------:R-:W-:-:S06]  /*2680*/  IADD3.X R23, R25, UR11, RZ, P2, !PT ;  /* 0x0000000b19177c10 */ /* 0x000fcc00097fe4ff */
[----:B------:R-:W-:Y:S05]  /*2690*/  @!P5 BRA `(.L_x_39) ;  /* 0x000000000004d947 */ /* 0x000fea0003800000 */
[----:B------:R2:W5:Y:S02]  /*26a0*/  LDG.E.LTC128B R68, desc[UR20][R22.64] ;  /* 0x0000001416447981 */ /* 0x000564000c1e1920 */
.L_x_39:
[----:B------:R-:W-:Y:S05]  /*26b0*/  BSYNC B1 ;  /* 0x0000000000017941 */ /* 0x000fea0003800000 */
.L_x_38:
[----:B-1---5:R-:W-:Y:S01]  /*26c0*/  FMUL R21, R68, R13 ;  /* 0x0000000d44157220 */ /* 0x022fe20000400000 */
[----:B------:R-:W-:Y:S01]  /*26d0*/  IMAD.X R29, R27, 0x1, R6, P6 ;  /* 0x000000011b1d7824 */ /* 0x000fe200030e0606 */
[----:B------:R-:W-:Y:S01]  /*26e0*/  ISETP.GT.AND P2, PT, R66, RZ, P0 ;  /* 0x000000ff4200720c */ /* 0x000fe20000744270 */
[----:B------:R-:W-:Y:S01]  /*26f0*/  BSSY B1, `(.L_x_40) ;  /* 0x0000008000017945 */ /* 0x000fe20003800000 */
[----:B------:R-:W-:Y:S01]  /*2700*/  FFMA R31, R32, R12, R21 ;  /* 0x0000000c201f7223 */ /* 0x000fe20000000015 */
[----:B------:R-:W-:Y:S02]  /*2710*/  IADD3 R20, P6, R60, UR10, RZ ;  /* 0x0000000a3c147c10 */ /* 0x000fe4000ffde0ff */
[----:B------:R-:W-:Y:S02]  /*2720*/  IADD3 R30, P4, R62, R19, RZ ;  /* 0x000000133e1e7210 */ /* 0x000fe40007f9e0ff */
[----:B------:R1:W-:Y:S01]  /*2730*/  @P5 STG.E desc[UR20][R28.64], R31 ;  /* 0x0000001f1c005986 */ /* 0x0003e2000c101914 */
[----:B------:R-:W-:-:S05]  /*2740*/  IADD3.X R21, R61, UR11, RZ, P6, !PT ;  /* 0x0000000b3d157c10 */ /* 0x000fca000b7fe4ff */
[----:B------:R-:W-:Y:S05]  /*2750*/  @!P2 BRA `(.L_x_41) ;  /* 0x000000000004a947 */ /* 0x000fea0003800000 */
[----:B------:R4:W5:Y:S02]  /*2760*/  LDG.E.LTC128B R68, desc[UR20][R20.64] ;  /* 0x0000001414447981 */ /* 0x000964000c1e1920 */
.L_x_41:
[----:B------:R-:W-:Y:S05]  /*2770*/  BSYNC B1 ;  /* 0x0000000000017941 */ /* 0x000fea0003800000 */
.L_x_40:
[----:B-----5:R-:W-:Y:S01]  /*2780*/  FMUL R32, R68, R13 ;  /* 0x0000000d44207220 */ /* 0x020fe20000400000 */
[----:B-1----:R-:W-:Y:S01]  /*2790*/  IMAD.X R31, R63, 0x1, R6, P4 ;  /* 0x000000013f1f7824 */ /* 0x002fe200020e0606 */
[----:B------:R-:W-:Y:S01]  /*27a0*/  ISETP.GT.AND P1, PT, R66, 0x8, P1 ;  /* 0x000000084200780c */ /* 0x000fe20000f24270 */
        /* <DEDUP_REMOVED lines=8> */
.L_x_43:
[----:B------:R-:W-:Y:S05]  /*2830*/  BSYNC B1 ;  /* 0x0000000000017941 */ /* 0x000fea0003800000 */
.L_x_42:
[----:B0----5:R-:W-:Y:S01]  /*2840*/  FMUL R25, R68, R13 ;  /* 0x0000000d44197220 */ /* 0x021fe20000400000 */
[----:B-1----:R-:W-:Y:S01]  /*2850*/  IMAD.X R33, R5, 0x1, R27, P5 ;  /* 0x0000000105217824 */ /* 0x002fe200028e061b */
[----:B------:R-:W-:Y:S01]  /*2860*/  ISETP.GT.AND P2, PT, R66, 0x8, P0 ;  /* 0x000000084200780c */ /* 0x000fe20000744270 */
[----:B------:R-:W-:Y:S01]  /*2870*/  BSSY B1, `(.L_x_44) ;  /* 0x0000007000017945 */ /* 0x000fe20003800000 */
[----:B------:R-:W-:Y:S01]  /*2880*/  FFMA R27, R34, R12, R25 ;  /* 0x0000000c221b7223 */ /* 0x000fe20000000019 */
[----:B------:R-:W-:-:S04]  /*2890*/  IADD3 R24, P0, R60, UR8, RZ ;  /* 0x000000083c187c10 */ /* 0x000fc8000ff1e0ff */
[----:B------:R0:W-:Y:S01]  /*28a0*/  @P1 STG.E desc[UR20][R32.64], R27 ;  /* 0x0000001b20001986 */ /* 0x0001e2000c101914 */
[----:B------:R-:W-:-:S05]  /*28b0*/  IADD3.X R25, R61, UR9, RZ, P0, !PT ;  /* 0x000000093d197c10 */ /* 0x000fca00087fe4ff */
[----:B------:R-:W-:Y:S05]  /*28c0*/  @!P2 BRA `(.L_x_45) ;  /* 0x000000000004a947 */ /* 0x000fea0003800000 */
[----:B------:R1:W5:Y:S02]  /*28d0*/  LDG.E.LTC128B R68, desc[UR20][R24.64] ;  /* 0x0000001418447981 */ /* 0x000364000c1e1920 */
.L_x_45:
[----:B------:R-:W-:Y:S05]  /*28e0*/  BSYNC B1 ;  /* 0x0000000000017941 */ /* 0x000fea0003800000 */
.L_x_44:
        /* <DEDUP_REMOVED lines=10> */
[----:B0-----:R-:W-:-:S02]  /*2990*/  IADD3 R32, P5, R28, R19, RZ ;  /* 0x000000131c207210 */ /* 0x001fc40007fbe0ff */
[----:B------:R-:W-:-:S06]  /*29a0*/  IADD3.X R27, R23, UR11, RZ, P6, !PT ;  /* 0x0000000b171b7c10 */ /* 0x000fcc000b7fe4ff */
[----:B------:R-:W-:Y:S05]  /*29b0*/  @!P4 BRA `(.L_x_47) ;  /* 0x000000000004c947 */ /* 0x000fea0003800000 */
[----:B------:R0:W5:Y:S02]  /*29c0*/  LDG.E.LTC128B R68, desc[UR20][R26.64] ;  /* 0x000000141a447981 */ /* 0x000164000c1e1920 */
.L_x_47:
[----:B------:R-:W-:Y:S05]  /*29d0*/  BSYNC B1 ;  /* 0x0000000000017941 */ /* 0x000fea0003800000 */
.L_x_46:
        /* <DEDUP_REMOVED lines=11> */
.L_x_49:
[----:B------:R-:W-:Y:S05]  /*2a90*/  BSYNC B1 ;  /* 0x0000000000017941 */ /* 0x000fea0003800000 */
.L_x_48:
[----:B-----5:R-:W-:Y:S01]  /*2aa0*/  FMUL R36, R68, R13 ;  /* 0x0000000d44247220 */ /* 0x020fe20000400000 */
[----:B-1----:R-:W-:Y:S01]  /*2ab0*/  IMAD.X R35, R31, 0x1, R6, P5 ;  /* 0x000000011f237824 */ /* 0x002fe200028e0606 */
[----:B------:R-:W-:Y:S01]  /*2ac0*/  ISETP.GT.AND P1, PT, R66, 0x8, P1 ;  /* 0x000000084200780c */ /* 0x000fe20000f24270 */
[----:B------:R-:W-:Y:S01]  /*2ad0*/  BSSY B1, `(.L_x_50) ;  /* 0x0000008000017945 */ /* 0x000fe20003800000 */
[----:B------:R-:W-:Y:S01]  /*2ae0*/  FFMA R37, R37, R12, R36 ;  /* 0x0000000c25257223 */ /* 0x000fe20000000024 */
[----:B--2---:R-:W-:Y:S02]  /*2af0*/  IADD3 R22, P4, R22, UR8, RZ ;  /* 0x0000000816167c10 */ /* 0x004fe4000ff9e0ff */
[----:B------:R-:W-:Y:S02]  /*2b00*/  IADD3 R36, P5, R28, R18, RZ ;  /* 0x000000121c247210 */ /* 0x000fe40007fbe0ff */
[----:B------:R1:W-:Y:S01]  /*2b10*/  @P2 STG.E desc[UR20][R34.64], R37 ;  /* 0x0000002522002986 */ /* 0x0003e2000c101914 */
[----:B------:R-:W-:-:S05]  /*2b20*/  IADD3.X R23, R23, UR9, RZ, P4, !PT ;  /* 0x0000000917177c10 */ /* 0x000fca000a7fe4ff */
[----:B------:R-:W-:Y:S05]  /*2b30*/  @!P1 BRA `(.L_x_51) ;  /* 0x0000000000049947 */ /* 0x000fea0003800000 */
[----:B------:R2:W5:Y:S02]  /*2b40*/  LDG.E.LTC128B R68, desc[UR20][R22.64] ;  /* 0x0000001416447981 */ /* 0x000564000c1e1920 */
.L_x_51:
[----:B------:R-:W-:Y:S05]  /*2b50*/  BSYNC B1 ;  /* 0x0000000000017941 */ /* 0x000fea0003800000 */
.L_x_50:
[----:B--2--5:R-:W-:Y:S01]  /*2b60*/  FMUL R23, R68, R13 ;  /* 0x0000000d44177220 */ /* 0x024fe20000400000 */
[----:B-1----:R-:W-:Y:S01]  /*2b70*/  IMAD.X R37, R29, 0x1, R5, P5 ;  /* 0x000000011d257824 */ /* 0x002fe200028e0605 */
[----:B------:R-:W-:Y:S01]  /*2b80*/  ISETP.GT.AND P2, PT, R66, 0x8, P0 ;  /* 0x000000084200780c */ /* 0x000fe20000744270 */
[----:B------:R-:W-:Y:S01]  /*2b90*/  BSSY B1, `(.L_x_52) ;  /* 0x0000007000017945 */ /* 0x000fe20003800000 */
[----:B------:R-:W-:Y:S01]  /*2ba0*/  FFMA R23, R38, R12, R23 ;  /* 0x0000000c26177223 */ /* 0x000fe20000000017 */
[----:B----4-:R-:W-:-:S04]  /*2bb0*/  IADD3 R20, P0, R20, UR8, RZ ;  /* 0x0000000814147c10 */ /* 0x010fc8000ff1e0ff */
[----:B------:R1:W-:Y:S01]  /*2bc0*/  @P1 STG.E desc[UR20][R36.64], R23 ;  /* 0x0000001724001986 */ /* 0x0003e2000c101914 */
[----:B------:R-:W-:-:S05]  /*2bd0*/  IADD3.X R21, R21, UR9, RZ, P0, !PT ;  /* 0x0000000915157c10 */ /* 0x000fca00087fe4ff */
[----:B------:R-:W-:Y:S05]  /*2be0*/  @!P2 BRA `(.L_x_53) ;  /* 0x000000000004a947 */ /* 0x000fea0003800000 */
[----:B------:R2:W5:Y:S02]  /*2bf0*/  LDG.E.LTC128B R68, desc[UR20][R20.64] ;  /* 0x0000001414447981 */ /* 0x000564000c1e1920 */
.L_x_53:
[----:B------:R-:W-:Y:S05]  /*2c00*/  BSYNC B1 ;  /* 0x0000000000017941 */ /* 0x000fea0003800000 */
.L_x_52:
[----:B--2---:R-:W-:Y:S01]  /*2c10*/  IADD3 R20, P5, R30, R18, RZ ;  /* 0x000000121e147210 */ /* 0x004fe20007fbe0ff */
        /* <DEDUP_REMOVED lines=9> */
[----:B------:R-:W-:-:S02]  /*2cb0*/  IADD3 R28, P5, R32, R19, RZ ;  /* 0x00000013201c7210 */ /* 0x000fc40007fbe0ff */
[----:B-1----:R-:W-:-:S06]  /*2cc0*/  IADD3.X R23, R27, UR11, RZ, P6, !PT ;  /* 0x0000000b1b177c10 */ /* 0x002fcc000b7fe4ff */
[----:B------:R-:W-:Y:S05]  /*2cd0*/  @!P4 BRA `(.L_x_55) ;  /* 0x000000000004c947 */ /* 0x000fea0003800000 */
[----:B------:R1:W5:Y:S02]  /*2ce0*/  LDG.E.LTC128B R68, desc[UR20][R22.64] ;  /* 0x0000001416447981 */ /* 0x000364000c1e1920 */
.L_x_55:
[----:B------:R-:W-:Y:S05]  /*2cf0*/  BSYNC B1 ;  /* 0x0000000000017941 */ /* 0x000fea0003800000 */
.L_x_54:
[----:B--2--5:R-:W-:Y:S01]  /*2d00*/  FMUL R21, R68, R13 ;  /* 0x0000000d44157220 */ /* 0x024fe20000400000 */
        /* <DEDUP_REMOVED lines=10> */
.L_x_57:
[----:B------:R-:W-:Y:S05]  /*2db0*/  BSYNC B1 ;  /* 0x0000000000017941 */ /* 0x000fea0003800000 */
.L_x_56:
[----:B-----5:R-:W-:Y:S01]  /*2dc0*/  FMUL R36, R68, R13 ;  /* 0x0000000d44247220 */ /* 0x020fe20000400000 */
[----:B--2---:R-:W-:Y:S01]  /*2dd0*/  IMAD.X R31, R35, 0x1, R6, P5 ;  /* 0x00000001231f7824 */ /* 0x004fe200028e0606 */
[----:B------:R-:W-:Y:S01]  /*2de0*/  ISETP.GT.AND P1, PT, R66, 0x8, P1 ;  /* 0x000000084200780c */ /* 0x000fe20000f24270 */
[----:B------:R-:W-:Y:S01]  /*2df0*/  BSSY B1, `(.L_x_58) ;  /* 0x0000008000017945 */ /* 0x000fe20003800000 */
[----:B------:R-:W-:Y:S01]  /*2e00*/  FFMA R41, R41, R12, R36 ;  /* 0x0000000c29297223 */ /* 0x000fe20000000024 */
[----:B0-----:R-:W-:Y:S02]  /*2e10*/  IADD3 R26, P4, R26, UR8, RZ ;  /* 0x000000081a1a7c10 */ /* 0x001fe4000ff9e0ff */
[----:B------:R-:W-:Y:S02]  /*2e20*/  IADD3 R36, P5, R32, R18, RZ ;  /* 0x0000001220247210 */ /* 0x000fe40007fbe0ff */
[----:B------:R0:W-:Y:S01]  /*2e30*/  @P2 STG.E desc[UR20][R30.64], R41 ;  /* 0x000000291e002986 */ /* 0x0001e2000c101914 */
[----:B------:R-:W-:-:S05]  /*2e40*/  IADD3.X R27, R27, UR9, RZ, P4, !PT ;  /* 0x000000091b1b7c10 */ /* 0x000fca000a7fe4ff */
[----:B------:R-:W-:Y:S05]  /*2e50*/  @!P1 BRA `(.L_x_59) ;  /* 0x0000000000049947 */ /* 0x000fea0003800000 */
[----:B------:R2:W5:Y:S02]  /*2e60*/  LDG.E.LTC128B R68, desc[UR20][R26.64] ;  /* 0x000000141a447981 */ /* 0x000564000c1e1920 */
.L_x_59:
[----:B------:R-:W-:Y:S05]  /*2e70*/  BSYNC B1 ;  /* 0x0000000000017941 */ /* 0x000fea0003800000 */
.L_x_58:
[----:B--2--5:R-:W-:Y:S01]  /*2e80*/  FMUL R27, R68, R13 ;  /* 0x0000000d441b7220 */ /* 0x024fe20000400000 */
[----:B------:R-:W-:Y:S01]  /*2e90*/  IMAD.X R37, R33, 0x1, R5, P5 ;  /* 0x0000000121257824 */ /* 0x000fe200028e0605 */
        /* <DEDUP_REMOVED lines=8> */
.L_x_61:
[----:B------:R-:W-:Y:S05]  /*2f20*/  BSYNC B1 ;  /* 0x0000000000017941 */ /* 0x000fea0003800000 */
.L_x_60:
[----:B0-----:R-:W-:Y:S01]  /*2f30*/  IADD3 R24, P5, R34, R18, RZ ;  /* 0x0000001222187210 */ /* 0x001fe20007fbe0ff */
        /* <DEDUP_REMOVED lines=10> */
[----:B--2---:R-:W-:-:S06]  /*2fe0*/  IADD3.X R27, R23, UR11, RZ, P6, !PT ;  /* 0x0000000b171b7c10 */ /* 0x004fcc000b7fe4ff */
[----:B------:R-:W-:Y:S05]  /*2ff0*/  @!P4 BRA `(.L_x_63) ;  /* 0x000000000004c947 */ /* 0x000fea0003800000 */
[----:B------:R2:W5:Y:S02]  /*3000*/  LDG.E.LTC128B R68, desc[UR20][R26.64] ;  /* 0x000000141a447981 */ /* 0x000564000c1e1920 */
.L_x_63:
[----:B------:R-:W-:Y:S05]  /*3010*/  BSYNC B1 ;  /* 0x0000000000017941 */ /* 0x000fea0003800000 */
.L_x_62:
[----:B0----5:R-:W-:Y:S01]  /*3020*/  FMUL R25, R68, R13 ;  /* 0x0000000d44197220 */ /* 0x021fe20000400000 */
        /* <DEDUP_REMOVED lines=10> */
.L_x_65:
[----:B------:R-:W-:Y:S05]  /*30d0*/  BSYNC B1 ;  /* 0x0000000000017941 */ /* 0x000fea0003800000 */
.L_x_64:
[----:B-----5:R-:W-:Y:S01]  /*30e0*/  FMUL R36, R68, R13 ;  /* 0x0000000d44247220 */ /* 0x020fe20000400000 */
[----:B0-----:R-:W-:Y:S01]  /*30f0*/  IMAD.X R35, R31, 0x1, R6, P5 ;  /* 0x000000011f237824 */ /* 0x001fe200028e0606 */
[----:B------:R-:W-:Y:S01]  /*3100*/  ISETP.GT.AND P1, PT, R66, 0x8, P1 ;  /* 0x000000084200780c */ /* 0x000fe20000f24270 */
[----:B------:R-:W-:Y:S01]  /*3110*/  BSSY B1, `(.L_x_66) ;  /* 0x0000008000017945 */ /* 0x000fe20003800000 */
[----:B------:R-:W-:Y:S01]  /*3120*/  FFMA R45, R45, R12, R36 ;  /* 0x0000000c2d2d7223 */ /* 0x000fe20000000024 */
[----:B-1----:R-:W-:Y:S02]  /*3130*/  IADD3 R22, P4, R22, UR8, RZ ;  /* 0x0000000816167c10 */ /* 0x002fe4000ff9e0ff */
[----:B------:R-:W-:Y:S02]  /*3140*/  IADD3 R36, P5, R28, R18, RZ ;  /* 0x000000121c247210 */ /* 0x000fe40007fbe0ff */
[----:B------:R0:W-:Y:S01]  /*3150*/  @P2 STG.E desc[UR20][R34.64], R45 ;  /* 0x0000002d22002986 */ /* 0x0001e2000c101914 */
[----:B------:R-:W-:-:S05]  /*3160*/  IADD3.X R23, R23, UR9, RZ, P4, !PT ;  /* 0x0000000917177c10 */ /* 0x000fca000a7fe4ff */
[----:B------:R-:W-:Y:S05]  /*3170*/  @!P1 BRA `(.L_x_67) ;  /* 0x0000000000049947 */ /* 0x000fea0003800000 */
[----:B------:R1:W5:Y:S02]  /*3180*/  LDG.E.LTC128B R68, desc[UR20][R22.64] ;  /* 0x0000001416447981 */ /* 0x000364000c1e1920 */
.L_x_67:
[----:B------:R-:W-:Y:S05]  /*3190*/  BSYNC B1 ;  /* 0x0000000000017941 */ /* 0x000fea0003800000 */
.L_x_66:
[----:B-1---5:R-:W-:Y:S01]  /*31a0*/  FMUL R23, R68, R13 ;  /* 0x0000000d44177220 */ /* 0x022fe20000400000 */
[----:B------:R-:W-:Y:S01]  /*31b0*/  IMAD.X R37, R29, 0x1, R5, P5 ;  /* 0x000000011d257824 */ /* 0x000fe200028e0605 */
        /* <DEDUP_REMOVED lines=8> */
.L_x_69:
[----:B------:R-:W-:Y:S05]  /*3240*/  BSYNC B1 ;  /* 0x0000000000017941 */ /* 0x000fea0003800000 */
.L_x_68:
[----:B----4-:R-:W-:Y:S01]  /*3250*/  IADD3 R20, P2, R30, R18, RZ ;  /* 0x000000121e147210 */ /* 0x010fe20007f5e0ff */
        /* <DEDUP_REMOVED lines=13> */
.L_x_71:
[----:B------:R-:W-:Y:S05]  /*3330*/  BSYNC B1 ;  /* 0x0000000000017941 */ /* 0x000fea0003800000 */
.L_x_70:
[----:B----45:R-:W-:Y:S01]  /*3340*/  FMUL R21, R68, R13 ;  /* 0x0000000d44157220 */ /* 0x030fe20000400000 */
[----:B------:R-:W-:Y:S01]  /*3350*/  IMAD.X R29, R33, 0x1, R6, P6 ;  /* 0x00000001211d7824 */ /* 0x000fe200030e0606 */
[----:B------:R-:W-:Y:S01]  /*3360*/  ISETP.GT.AND P2, PT, R66, RZ, P1 ;  /* 0x000000ff4200720c */ /* 0x000fe20000f44270 */
[----:B------:R-:W-:Y:S01]  /*3370*/  BSSY B1, `(.L_x_72) ;  /* 0x0000007000017945 */ /* 0x000fe20003800000 */
[----:B------:R-:W-:Y:S01]  /*3380*/  FFMA R21, R48, R12, R21 ;  /* 0x0000000c30157223 */ /* 0x000fe20000000015 */
[----:B------:R-:W-:-:S04]  /*3390*/  IADD3 R36, P0, R24, UR10, RZ ;  /* 0x0000000a18247c10 */ /* 0x000fc8000ff1e0ff */
[----:B------:R4:W-:Y:S01]  /*33a0*/  @P5 STG.E desc[UR20][R28.64], R21 ;  /* 0x000000151c005986 */ /* 0x0009e2000c101914 */
[----:B------:R-:W-:-:S05]  /*33b0*/  IADD3.X R37, R25, UR11, RZ, P0, !PT ;  /* 0x0000000b19257c10 */ /* 0x000fca00087fe4ff */
[----:B------:R-:W-:Y:S05]  /*33c0*/  @!P2 BRA `(.L_x_73) ;  /* 0x000000000004a947 */ /* 0x000fea0003800000 */
[----:B------:R0:W5:Y:S02]  /*33d0*/  LDG.E.LTC128B R68, desc[UR20][R36.64] ;  /* 0x0000001424447981 */ /* 0x000164000c1e1920 */
.L_x_73:
[----:B------:R-:W-:Y:S05]  /*33e0*/  BSYNC B1 ;  /* 0x0000000000017941 */ /* 0x000fea0003800000 */
.L_x_72:
[----:B------:R-:W-:Y:S01]  /*33f0*/  IADD3 R20, P5, R34, R19, RZ ;  /* 0x0000001322147210 */ /* 0x000fe20007fbe0ff */
[----:B-----5:R-:W-:Y:S01]  /*3400*/  FMUL R30, R68, R13 ;  /* 0x0000000d441e7220 */ /* 0x020fe20000400000 */
[----:B------:R-:W-:Y:S01]  /*3410*/  ISETP.GT.AND P4, PT, R66, 0x8, P4 ;  /* 0x000000084200780c */ /* 0x000fe20002784270 */
[----:B------:R-:W-:Y:S01]  /*3420*/  BSSY B1, `(.L_x_74) ;  /* 0x000000a000017945 */ /* 0x000fe20003800000 */
[----:B--2---:R-:W-:Y:S01]  /*3430*/  IADD3 R26, P6, R26, UR8, RZ ;  /* 0x000000081a1a7c10 */ /* 0x004fe2000ffde0ff */
[----:B------:R-:W-:Y:S01]  /*3440*/  FFMA R49, R49, R12, R30 ;  /* 0x0000000c31317223 */ /* 0x000fe2000000001e */
[----:B----4-:R-:W-:Y:S01]  /*3450*/  IMAD.X R21, R35, 0x1, R6, P5 ;  /* 0x0000000123157824 */ /* 0x010fe200028e0606 */
[----:B------:R-:W-:Y:S02]  /*3460*/  ISETP.GT.AND P0, PT, R4, 0x38, PT ;  /* 0x000000380400780c */ /* 0x000fe40003f04270 */
[----:B------:R-:W-:Y:S02]  /*3470*/  IADD3 R30, P5, R32, R18, RZ ;  /* 0x00000012201e7210 */ /* 0x000fe40007fbe0ff */
[----:B------:R2:W-:Y:S01]  /*3480*/  @P2 STG.E desc[UR20][R20.64], R49 ;  /* 0x0000003114002986 */ /* 0x0005e2000c101914 */
[----:B------:R-:W-:-:S03]  /*3490*/  IADD3.X R27, R27, UR9, RZ, P6, !PT ;  /* 0x000000091b1b7c10 */ /* 0x000fc6000b7fe4ff */
[----:B------:R-:W-:Y:S07]  /*34a0*/  @!P4 BRA `(.L_x_75) ;  /* 0x000000000004c947 */ /* 0x000fee0003800000 */
[----:B------:R4:W5:Y:S02]  /*34b0*/  LDG.E.LTC128B R68, desc[UR20][R26.64] ;  /* 0x000000141a447981 */ /* 0x000964000c1e1920 */
.L_x_75:
[----:B------:R-:W-:Y:S05]  /*34c0*/  BSYNC B1 ;  /* 0x0000000000017941 */ /* 0x000fea0003800000 */
.L_x_74:
[----:B----45:R-:W-:Y:S01]  /*34d0*/  FMUL R27, R68, R13 ;  /* 0x0000000d441b7220 */ /* 0x030fe20000400000 */
[----:B------:R-:W-:Y:S01]  /*34e0*/  IMAD.X R31, R33, 0x1, R5, P5 ;  /* 0x00000001211f7824 */ /* 0x000fe200028e0605 */
[----:B------:R-:W-:Y:S01]  /*34f0*/  ISETP.GT.AND P1, PT, R66, 0x8, P1 ;  /* 0x000000084200780c */ /* 0x000fe20000f24270 */
[----:B------:R-:W-:Y:S01]  /*3500*/  BSSY B1, `(.L_x_76) ;  /* 0x0000008000017945 */ /* 0x000fe20003800000 */
[----:B------:R-:W-:Y:S01]  /*3510*/  FFMA R27, R50, R12, R27 ;  /* 0x0000000c321b7223 */ /* 0x000fe2000000001b */
[----:B------:R-:W-:Y:S02]  /*3520*/  IADD3 R24, P5, R24, UR8, RZ ;  /* 0x0000000818187c10 */ /* 0x000fe4000ffbe0ff */
[----:B------:R-:W-:Y:S02]  /*3530*/  ISETP.GT.AND P2, PT, R4, 0x39, PT ;  /* 0x000000390400780c */ /* 0x000fe40003f44270 */
[----:B------:R4:W-:Y:S01]  /*3540*/  @P4 STG.E desc[UR20][R30.64], R27 ;  /* 0x0000001b1e004986 */ /* 0x0009e2000c101914 */
[----:B------:R-:W-:-:S05]  /*3550*/  IADD3.X R25, R25, UR9, RZ, P5, !PT ;  /* 0x0000000919197c10 */ /* 0x000fca000affe4ff */
[----:B------:R-:W-:Y:S05]  /*3560*/  @!P1 BRA `(.L_x_77) ;  /* 0x0000000000049947 */ /* 0x000fea0003800000 */
[----:B------:R0:W5:Y:S02]  /*3570*/  LDG.E.LTC128B R68, desc[UR20][R24.64] ;  /* 0x0000001418447981 */ /* 0x000164000c1e1920 */
.L_x_77:
[----:B------:R-:W-:Y:S05]  /*3580*/  BSYNC B1 ;  /* 0x0000000000017941 */ /* 0x000fea0003800000 */
.L_x_76:
[----:B0-----:R-:W-:Y:S01]  /*3590*/  IADD3 R24, P6, R34, R18, RZ ;  /* 0x0000001222187210 */ /* 0x001fe20007fde0ff */
[----:B-----5:R-:W-:Y:S01]  /*35a0*/  FMUL R4, R68, R13 ;  /* 0x0000000d44047220 */ /* 0x020fe20000400000 */
[----:B------:R-:W-:Y:S01]  /*35b0*/  ISETP.GT.AND P4, PT, R66, RZ, P0 ;  /* 0x000000ff4200720c */ /* 0x000fe20000784270 */
[----:B------:R-:W-:Y:S01]  /*35c0*/  BSSY B1, `(.L_x_78) ;  /* 0x0000009000017945 */ /* 0x000fe20003800000 */
[----:B------:R-:W-:Y:S01]  /*35d0*/  IADD3 R26, P5, R28, R19, RZ ;  /* 0x000000131c1a7210 */ /* 0x000fe20007fbe0ff */
[----:B------:R-:W-:Y:S02]  /*35e0*/  IMAD.X R25, R35, 0x1, R5, P6 ;  /* 0x0000000123197824 */ /* 0x000fe400030e0605 */
[----:B------:R-:W-:-:S05]  /*35f0*/  FFMA R51, R51, R12, R4 ;  /* 0x0000000c33337223 */ /* 0x000fca0000000004 */
[----:B------:R0:W-:Y:S03]  /*3600*/  @P1 STG.E desc[UR20][R24.64], R51 ;  /* 0x0000003318001986 */ /* 0x0001e6000c101914 */
[----:B------:R-:W-:Y:S05]  /*3610*/  @!P4 BRA `(.L_x_79) ;  /* 0x00000000000cc947 */ /* 0x000fea0003800000 */
[----:B0-----:R-:W-:-:S04]  /*3620*/  IADD3 R24, P1, R22, UR10, RZ ;  /* 0x0000000a16187c10 */ /* 0x001fc8000ff3e0ff */
[----:B------:R-:W-:-:S05]  /*3630*/  IADD3.X R25, R23, UR11, RZ, P1, !PT ;  /* 0x0000000b17197c10 */ /* 0x000fca0008ffe4ff */
[----:B------:R0:W5:Y:S04]  /*3640*/  LDG.E.LTC128B R68, desc[UR20][R24.64] ;  /* 0x0000001418447981 */ /* 0x000168000c1e1920 */
.L_x_79:
[----:B------:R-:W-:Y:S05]  /*3650*/  BSYNC B1 ;  /* 0x0000000000017941 */ /* 0x000fea0003800000 */
.L_x_78:
[----:B0----5:R-:W-:Y:S01]  /*3660*/  FMUL R25, R68, R13 ;  /* 0x0000000d44197220 */ /* 0x021fe20000400000 */
[----:B----4-:R-:W-:Y:S01]  /*3670*/  IMAD.X R27, R29, 0x1, R6, P5 ;  /* 0x000000011d1b7824 */ /* 0x010fe200028e0606 */
        /* <DEDUP_REMOVED lines=9> */
.L_x_81:
[----:B------:R-:W-:Y:S05]  /*3710*/  BSYNC B1 ;  /* 0x0000000000017941 */ /* 0x000fea0003800000 */
.L_x_80:
[----:B-----5:R-:W-:Y:S01]  /*3720*/  FMUL R4, R68, R13 ;  /* 0x0000000d44047220 */ /* 0x020fe20000400000 */
[----:B0-----:R-:W-:Y:S01]  /*3730*/  IMAD.X R31, R21, 0x1, R6, P5 ;  /* 0x00000001151f7824 */ /* 0x001fe200028e0606 */
[----:B------:R-:W-:Y:S01]  /*3740*/  ISETP.GT.AND P0, PT, R66, 0x8, P0 ;  /* 0x000000084200780c */ /* 0x000fe20000704270 */
[----:B------:R-:W-:Y:S01]  /*3750*/  BSSY B1, `(.L_x_82) ;  /* 0x0000008000017945 */ /* 0x000fe20003800000 */
[----:B------:R-:W-:Y:S01]  /*3760*/  FFMA R53, R53, R12, R4 ;  /* 0x0000000c35357223 */ /* 0x000fe20000000004 */
[----:B-1----:R-:W-:Y:S02]  /*3770*/  IADD3 R22, P4, R22, UR8, RZ ;  /* 0x0000000816167c10 */ /* 0x002fe4000ff9e0ff */
[----:B----4-:R-:W-:Y:S02]  /*3780*/  IADD3 R24, P5, R28, R18, RZ ;  /* 0x000000121c187210 */ /* 0x010fe40007fbe0ff */
[----:B------:R0:W-:Y:S01]  /*3790*/  @P1 STG.E desc[UR20][R30.64], R53 ;  /* 0x000000351e001986 */ /* 0x0001e2000c101914 */
[----:B------:R-:W-:-:S05]  /*37a0*/  IADD3.X R23, R23, UR9, RZ, P4, !PT ;  /* 0x0000000917177c10 */ /* 0x000fca000a7fe4ff */
[----:B------:R-:W-:Y:S05]  /*37b0*/  @!P0 BRA `(.L_x_83) ;  /* 0x0000000000048947 */ /* 0x000fea0003800000 */
[----:B------:R1:W5:Y:S02]  /*37c0*/  LDG.E.LTC128B R68, desc[UR20][R22.64] ;  /* 0x0000001416447981 */ /* 0x000364000c1e1920 */
.L_x_83:
[----:B------:R-:W-:Y:S05]  /*37d0*/  BSYNC B1 ;  /* 0x0000000000017941 */ /* 0x000fea0003800000 */
.L_x_82:
[----:B------:R-:W-:Y:S01]  /*37e0*/  ISETP.GT.AND P2, PT, R66, 0x8, P2 ;  /* 0x000000084200780c */ /* 0x000fe20001744270 */
[----:B-----5:R-:W-:Y:S01]  /*37f0*/  FMUL R19, R68, R13 ;  /* 0x0000000d44137220 */ /* 0x020fe20000400000 */
[----:B------:R-:W-:Y:S01]  /*3800*/  IMAD.X R25, R29, 0x1, R5, P5 ;  /* 0x000000011d197824 */ /* 0x000fe200028e0605 */
[----:B------:R-:W-:Y:S02]  /*3810*/  BSSY B1, `(.L_x_84) ;  /* 0x0000007000017945 */ /* 0x000fe40003800000 */
[----:B------:R-:W-:-:S05]  /*3820*/  FFMA R19, R54, R12, R19 ;  /* 0x0000000c36137223 */ /* 0x000fca0000000013 */
[----:B------:R4:W-:Y:S01]  /*3830*/  @P0 STG.E desc[UR20][R24.64], R19 ;  /* 0x0000001318000986 */ /* 0x0009e2000c101914 */
[----:B-1----:R-:W-:-:S04]  /*3840*/  IADD3 R22, P0, R36, UR8, RZ ;  /* 0x0000000824167c10 */ /* 0x002fc8000ff1e0ff */
[----:B------:R-:W-:Y:S01]  /*3850*/  IADD3.X R23, R37, UR9, RZ, P0, !PT ;  /* 0x0000000925177c10 */ /* 0x000fe200087fe4ff */
[----:B------:R-:W-:Y:S08]  /*3860*/  @!P2 BRA `(.L_x_85) ;  /* 0x000000000004a947 */ /* 0x000ff00003800000 */
[----:B------:R1:W5:Y:S02]  /*3870*/  LDG.E.LTC128B R68, desc[UR20][R22.64] ;  /* 0x0000001416447981 */ /* 0x000364000c1e1920 */
.L_x_85:
[----:B------:R-:W-:Y:S05]  /*3880*/  BSYNC B1 ;  /* 0x0000000000017941 */ /* 0x000fea0003800000 */
.L_x_84:
[----:B------:R-:W-:Y:S05]  /*3890*/  @!P2 BRA `(.L_x_86) ;  /* 0x0000000800d4a947 */ /* 0x000fea0003800000 */
[----:B------:R-:W-:Y:S01]  /*38a0*/  IADD3 R18, P0, R20, R18, RZ ;  /* 0x0000001214127210 */ /* 0x000fe20007f1e0ff */
[----:B-----5:R-:W-:-:S04]  /*38b0*/  FMUL R68, R68, R13 ;  /* 0x0000000d44447220 */ /* 0x020fc80000400000 */
[----:B----4-:R-:W-:Y:S02]  /*38c0*/  IMAD.X R19, R21, 0x1, R5, P0 ;  /* 0x0000000115137824 */ /* 0x010fe400000e0605 */
[----:B------:R-:W-:-:S05]  /*38d0*/  FFMA R55, R55, R12, R68 ;  /* 0x0000000c37377223 */ /* 0x000fca0000000044 */
[----:B------:R4:W-:Y:S01]  /*38e0*/  STG.E desc[UR20][R18.64], R55 ;  /* 0x0000003712007986 */ /* 0x0009e2000c101914 */
[----:B------:R-:W-:Y:S05]  /*38f0*/  BRA `(.L_x_86) ;  /* 0x0000000800bc7947 */ /* 0x000fea0003800000 */
.L_x_27:
[----:B------:R-:W-:Y:S01]  /*3900*/  ULDC.64 UR8, c[0x0][0x6c0] ;  /* 0x0001b00000087ab9 */ /* 0x000fe20000000a00 */
[----:B------:R-:W-:Y:S01]  /*3910*/  ISETP.GT.AND P2, PT, R4, 0x1, PT ;  /* 0x000000010400780c */ /* 0x000fe20003f44270 */
[-C--:B------:R-:W-:Y:S01]  /*3920*/  FMUL R5, R24, R12.reuse ;  /* 0x0000000c18057220 */ /* 0x080fe20000400000 */
[----:B------:R-:W-:Y:S01]  /*3930*/  LEA R18, P0, R68, UR8, 0x2 ;  /* 0x0000000844127c11 */ /* 0x000fe2000f8010ff */
[-C--:B------:R-:W-:Y:S01]  /*3940*/  FMUL R25, R25, R12.reuse ;  /* 0x0000000c19197220 */ /* 0x080fe20000400000 */
[----:B------:R-:W-:Y:S01]  /*3950*/  ISETP.GT.AND P4, PT, R66, RZ, P2 ;  /* 0x000000ff4200720c */ /* 0x000fe20001784270 */
[----:B------:R-:W-:Y:S01]  /*3960*/  IMAD.SHL.U32 R61, R72, 0x20, RZ ;  /* 0x00000020483d7824 */ /* 0x000fe200078e00ff */
[----:B------:R-:W-:Y:S01]  /*3970*/  LEA.HI.X R19, R68, UR9, R57, 0x2, P0 ;  /* 0x0000000944137c11 */ /* 0x000fe200080f1439 */
[-C--:B------:R-:W-:Y:S01]  /*3980*/  FMUL R57, R26, R12.reuse ;  /* 0x0000000c1a397220 */ /* 0x080fe20000400000 */
[----:B------:R-:W-:Y:S01]  /*3990*/  ISETP.GT.AND P1, PT, R66, 0x8, P1 ;  /* 0x000000084200780c */ /* 0x000fe20000f24270 */
[----:B------:R-:W-:Y:S01]  /*39a0*/  FMUL R27, R27, R12 ;  /* 0x0000000c1b1b7220 */ /* 0x000fe20000400000 */
[----:B------:R-:W-:Y:S01]  /*39b0*/  ISETP.GT.AND P0, PT, R4, 0x8, PT ;  /* 0x000000080400780c */ /* 0x000fe20003f04270 */
[----:B------:R0:W-:Y:S01]  /*39c0*/  @P5 STG.E desc[UR20][R18.64], R5 ;  /* 0x0000000512005986 */ /* 0x0001e2000c101914 */
[----:B------:R-:W-:Y:S01]  /*39d0*/  LEA R20, P5, R72, R18, 0x2 ;  /* 0x0000001248147211 */ /* 0x000fe200078a10ff */
[-C--:B------:R-:W-:Y:S01]  /*39e0*/  FMUL R29, R29, R12.reuse ;  /* 0x0000000c1d1d7220 */ /* 0x080fe20000400000 */
[----:B------:R-:W-:Y:S01]  /*39f0*/  ISETP.GT.AND P2, PT, R66, 0x8, P2 ;  /* 0x000000084200780c */ /* 0x000fe20001744270 */
[-C--:B------:R-:W-:Y:S01]  /*3a00*/  FMUL R31, R31, R12.reuse ;  /* 0x0000000c1f1f7220 */ /* 0x080fe20000400000 */
[C-C-:B------:R-:W-:Y:S01]  /*3a10*/  LEA.HI.X R21, R72.reuse, R19, R73.reuse, 0x2, P5 ;  /* 0x0000001348157211 */ /* 0x140fe200028f1449 */
[-C--:B------:R-:W-:Y:S01]  /*3a20*/  FMUL R33, R33, R12.reuse ;  /* 0x0000000c21217220 */ /* 0x080fe20000400000 */
[----:B------:R-:W-:Y:S01]  /*3a30*/  SHF.L.U64.HI R59, R72, 0x5, R73 ;  /* 0x00000005483b7819 */ /* 0x000fe20000010249 */
[----:B------:R-:W-:Y:S01]  /*3a40*/  FMUL R35, R35, R12 ;  /* 0x0000000c23237220 */ /* 0x000fe20000400000 */
[----:B------:R-:W-:Y:S01]  /*3a50*/  ISETP.GT.AND P5, PT, R66, RZ, P0 ;  /* 0x000000ff4200720c */ /* 0x000fe200007a4270 */
[----:B------:R1:W-:Y:S01]  /*3a60*/  @P4 STG.E desc[UR20][R20.64], R25 ;  /* 0x0000001914004986 */ /* 0x0003e2000c101914 */
[C---:B------:R-:W-:Y:S01]  /*3a70*/  IADD3 R22, P4, R61.reuse, R18, RZ ;  /* 0x000000123d167210 */ /* 0x040fe20007f9e0ff */
[----:B0-----:R-:W-:Y:S01]  /*3a80*/  FMUL R5, R28, R12 ;  /* 0x0000000c1c057220 */ /* 0x001fe20000400000 */
[----:B------:R-:W-:Y:S01]  /*3a90*/  IADD3 R24, P6, R61, R20, RZ ;  /* 0x000000143d187210 */ /* 0x000fe20007fde0ff */
[----:B------:R0:W-:Y:S01]  /*3aa0*/  @P1 STG.E desc[UR20][R18.64+0x20], R57 ;  /* 0x0000203912001986 */ /* 0x0001e2000c101914 */
[----:B------:R-:W-:Y:S01]  /*3ab0*/  ISETP.GT.AND P1, PT, R4, 0x9, PT ;  /* 0x000000090400780c */ /* 0x000fe20003f24270 */
[----:B------:R-:W-:Y:S01]  /*3ac0*/  IMAD.X R23, R59, 0x1, R19, P4 ;  /* 0x000000013b177824 */ /* 0x000fe200020e0613 */
[C---:B------:R-:W-:Y:S01]  /*3ad0*/  ISETP.GT.AND P0, PT, R66.reuse, 0x8, P0 ;  /* 0x000000084200780c */ /* 0x040fe20000704270 */
[----:B------:R2:W-:Y:S01]  /*3ae0*/  @P2 STG.E desc[UR20][R20.64+0x20], R27 ;  /* 0x0000201b14002986 */ /* 0x0005e2000c101914 */
[C---:B------:R-:W-:Y:S01]  /*3af0*/  ISETP.GT.AND P4, PT, R66.reuse, RZ, P1 ;  /* 0x000000ff4200720c */ /* 0x040fe20000f84270 */
[-C--:B------:R-:W-:Y:S01]  /*3b00*/  FMUL R37, R37, R12.reuse ;  /* 0x0000000c25257220 */ /* 0x080fe20000400000 */
[----:B------:R-:W-:Y:S01]  /*3b10*/  IADD3 R63, P2, R61, 0x20, RZ ;  /* 0x000000203d3f7810 */ /* 0x000fe20007f5e0ff */
[----:B------:R3:W-:Y:S01]  /*3b20*/  @P5 STG.E desc[UR20][R22.64], R5 ;  /* 0x0000000516005986 */ /* 0x0007e2000c101914 */
[----:B-1----:R-:W-:Y:S01]  /*3b30*/  IMAD.X R25, R59, 0x1, R21, P6 ;  /* 0x000000013b197824 */ /* 0x002fe200030e0615 */
[----:B------:R-:W-:Y:S01]  /*3b40*/  ISETP.GT.AND P1, PT, R66, 0x8, P1 ;  /* 0x000000084200780c */ /* 0x000fe20000f24270 */
[----:B------:R-:W-:Y:S01]  /*3b50*/  FMUL R39, R39, R12 ;  /* 0x0000000c27277220 */ /* 0x000fe20000400000 */
[----:B0-----:R-:W-:Y:S01]  /*3b60*/  IADD3 R18, P5, R63, R18, RZ ;  /* 0x000000123f127210 */ /* 0x001fe20007fbe0ff */
[----:B------:R-:W-:Y:S01]  /*3b70*/  IMAD.X R67, RZ, RZ, R59, P2 ;  /* 0x000000ffff437224 */ /* 0x000fe200010e063b */
[----:B------:R-:W-:Y:S01]  /*3b80*/  ISETP.GT.AND P2, PT, R4, 0x10, PT ;  /* 0x000000100400780c */ /* 0x000fe20003f44270 */
[----:B------:R-:W-:Y:S01]  /*3b90*/  FMUL R57, R30, R12 ;  /* 0x0000000c1e397220 */ /* 0x000fe20000400000 */
[----:B------:R-:W-:Y:S01]  /*3ba0*/  IADD3 R26, P6, R61, R22, RZ ;  /* 0x000000163d1a7210 */ /* 0x000fe20007fde0ff */
[----:B------:R-:W-:Y:S01]  /*3bb0*/  IMAD.X R19, R67, 0x1, R19, P5 ;  /* 0x0000000143137824 */ /* 0x000fe200028e0613 */
[----:B------:R-:W-:Y:S01]  /*3bc0*/  @P4 STG.E desc[UR20][R24.64], R29 ;  /* 0x0000001d18004986 */ /* 0x000fe2000c101914 */
[----:B--2---:R-:W-:Y:S01]  /*3bd0*/  IADD3 R20, P4, R63, R20, RZ ;  /* 0x000000143f147210 */ /* 0x004fe20007f9e0ff */
[----:B---3--:R-:W-:Y:S01]  /*3be0*/  FMUL R5, R32, R12 ;  /* 0x0000000c20057220 */ /* 0x008fe20000400000 */
[----:B------:R-:W-:Y:S01]  /*3bf0*/  ISETP.GT.AND P5, PT, R66, RZ, P2 ;  /* 0x000000ff4200720c */ /* 0x000fe200017a4270 */
[----:B------:R0:W-:Y:S01]  /*3c00*/  @P0 STG.E desc[UR20][R18.64], R57 ;  /* 0x0000003912000986 */ /* 0x0001e2000c101914 */
[----:B------:R-:W-:Y:S01]  /*3c10*/  ISETP.GT.AND P0, PT, R4, 0x11, PT ;  /* 0x000000110400780c */ /* 0x000fe20003f04270 */
[----:B------:R-:W-:-:S02]  /*3c20*/  IMAD.X R21, R67, 0x1, R21, P4 ;  /* 0x0000000143157824 */ /* 0x000fc400020e0615 */
[-C--:B------:R-:W-:Y:S01]  /*3c30*/  FMUL R41, R41, R12.reuse ;  /* 0x0000000c29297220 */ /* 0x080fe20000400000 */
[----:B------:R-:W-:Y:S01]  /*3c40*/  IMAD.X R27, R59, 0x1, R23, P6 ;  /* 0x000000013b1b7824 */ /* 0x000fe200030e0617 */
[C---:B------:R-:W-:Y:S01]  /*3c50*/  ISETP.GT.AND P4, PT, R66.reuse, RZ, P0 ;  /* 0x000000ff4200720c */ /* 0x040fe20000784270 */
[-C--:B------:R-:W-:Y:S01]  /*3c60*/  FMUL R43, R43, R12.reuse ;  /* 0x0000000c2b2b7220 */ /* 0x080fe20000400000 */
[----:B------:R1:W-:Y:S01]  /*3c70*/  @P1 STG.E desc[UR20][R20.64], R31 ;  /* 0x0000001f14001986 */ /* 0x0003e2000c101914 */
[----:B------:R-:W-:Y:S01]  /*3c80*/  ISETP.GT.AND P1, PT, R66, 0x8, P2 ;  /* 0x000000084200780c */ /* 0x000fe20001724270 */
[----:B------:R-:W-:Y:S01]  /*3c90*/  FMUL R45, R45, R12 ;  /* 0x0000000c2d2d7220 */ /* 0x000fe20000400000 */
[----:B------:R-:W-:Y:S01]  /*3ca0*/  IADD3 R28, P2, R61, R24, RZ ;  /* 0x000000183d1c7210 */ /* 0x000fe20007f5e0ff */
[----:B------:R-:W-:Y:S01]  /*3cb0*/  FMUL R47, R47, R12 ;  /* 0x0000000c2f2f7220 */ /* 0x000fe20000400000 */
[----:B------:R2:W-:Y:S01]  /*3cc0*/  @P5 STG.E desc[UR20][R26.64], R5 ;  /* 0x000000051a005986 */ /* 0x0005e2000c101914 */
[----:B0-----:R-:W-:Y:S01]  /*3cd0*/  IADD3 R18, P5, R63, R22, RZ ;  /* 0x000000163f127210 */ /* 0x001fe20007fbe0ff */
[-C--:B------:R-:W-:Y:S01]  /*3ce0*/  FMUL R57, R34, R12.reuse ;  /* 0x0000000c22397220 */ /* 0x080fe20000400000 */
[----:B------:R-:W-:Y:S01]  /*3cf0*/  IMAD.X R29, R59, 0x1, R25, P2 ;  /* 0x000000013b1d7824 */ /* 0x000fe200010e0619 */
[----:B------:R-:W-:Y:S01]  /*3d00*/  ISETP.GT.AND P2, PT, R4, 0x18, PT ;  /* 0x000000180400780c */ /* 0x000fe20003f44270 */
[-C--:B------:R-:W-:Y:S01]  /*3d10*/  FMUL R49, R49, R12.reuse ;  /* 0x0000000c31317220 */ /* 0x080fe20000400000 */
[C---:B------:R-:W-:Y:S01]  /*3d20*/  ISETP.GT.AND P0, PT, R66.reuse, 0x8, P0 ;  /* 0x000000084200780c */ /* 0x040fe20000704270 */
[----:B------:R-:W-:Y:S01]  /*3d30*/  IMAD.X R19, R67, 0x1, R23, P5 ;  /* 0x0000000143137824 */ /* 0x000fe200028e0617 */
[----:B------:R0:W-:Y:S01]  /*3d40*/  @P4 STG.E desc[UR20][R28.64], R33 ;  /* 0x000000211c004986 */ /* 0x0001e2000c101914 */
[----:B------:R-:W-:Y:S01]  /*3d50*/  ISETP.GT.AND P5, PT, R66, RZ, P2 ;  /* 0x000000ff4200720c */ /* 0x000fe200017a4270 */
[----:B-1----:R-:W-:Y:S01]  /*3d60*/  FMUL R31, R38, R12 ;  /* 0x0000000c261f7220 */ /* 0x002fe20000400000 */
[----:B------:R-:W-:Y:S01]  /*3d70*/  IADD3 R20, P4, R63, R24, RZ ;  /* 0x000000183f147210 */ /* 0x000fe20007f9e0ff */
[----:B------:R1:W-:Y:S01]  /*3d80*/  @P1 STG.E desc[UR20][R18.64], R57 ;  /* 0x0000003912001986 */ /* 0x0003e2000c101914 */
[----:B------:R-:W-:Y:S01]  /*3d90*/  IADD3 R22, P6, R61, R26, RZ ;  /* 0x0000001a3d167210 */ /* 0x000fe20007fde0ff */
[-C--:B--2---:R-:W-:Y:S01]  /*3da0*/  FMUL R5, R36, R12.reuse ;  /* 0x0000000c24057220 */ /* 0x084fe20000400000 */
[----:B------:R-:W-:Y:S01]  /*3db0*/  ISETP.GT.AND P1, PT, R4, 0x19, PT ;  /* 0x000000190400780c */ /* 0x000fe20003f24270 */
[----:B------:R-:W-:Y:S01]  /*3dc0*/  IMAD.X R21, R67, 0x1, R25, P4 ;  /* 0x0000000143157824 */ /* 0x000fe200020e0619 */
[C---:B------:R-:W-:Y:S01]  /*3dd0*/  ISETP.GT.AND P2, PT, R66.reuse, 0x8, P2 ;  /* 0x000000084200780c */ /* 0x040fe20001744270 */
[----:B------:R-:W-:Y:S01]  /*3de0*/  IMAD.X R23, R59, 0x1, R27, P6 ;  /* 0x000000013b177824 */ /* 0x000fe200030e061b */
[----:B------:R-:W-:Y:S01]  /*3df0*/  ISETP.GT.AND P4, PT, R66, RZ, P1 ;  /* 0x000000ff4200720c */ /* 0x000fe20000f84270 */
[----:B0-----:R-:W-:Y:S01]  /*3e00*/  FMUL R33, R48, R12 ;  /* 0x0000000c30217220 */ /* 0x001fe20000400000 */
[----:B------:R0:W-:Y:S01]  /*3e10*/  @P0 STG.E desc[UR20][R20.64], R35 ;  /* 0x0000002314000986 */ /* 0x0001e2000c101914 */
[----:B------:R-:W-:Y:S01]  /*3e20*/  IADD3 R24, P0, R61, R28, RZ ;  /* 0x0000001c3d187210 */ /* 0x000fe20007f1e0ff */
[----:B------:R-:W-:Y:S01]  /*3e30*/  FMUL R51, R51, R12 ;  /* 0x0000000c33337220 */ /* 0x000fe20000400000 */
[----:B------:R-:W-:Y:S01]  /*3e40*/  ISETP.GT.AND P1, PT, R66, 0x8, P1 ;  /* 0x000000084200780c */ /* 0x000fe20000f24270 */
[----:B------:R2:W-:Y:S01]  /*3e50*/  @P5 STG.E desc[UR20][R22.64], R5 ;  /* 0x0000000516005986 */ /* 0x0005e2000c101914 */
[----:B-1----:R-:W-:Y:S01]  /*3e60*/  IADD3 R18, P5, R63, R26, RZ ;  /* 0x0000001a3f127210 */ /* 0x002fe20007fbe0ff */
[----:B------:R-:W-:Y:S01]  /*3e70*/  IMAD.X R25, R59, 0x1, R29, P0 ;  /* 0x000000013b197824 */ /* 0x000fe200000e061d */
[----:B------:R-:W-:Y:S01]  /*3e80*/  ISETP.GT.AND P0, PT, R4, 0x20, PT ;  /* 0x000000200400780c */ /* 0x000fe20003f04270 */
[----:B------:R-:W-:Y:S01]  /*3e90*/  FMUL R53, R53, R12 ;  /* 0x0000000c35357220 */ /* 0x000fe20000400000 */
[----:B------:R-:W-:Y:S01]  /*3ea0*/  IADD3 R26, P6, R61, R22, RZ ;  /* 0x000000163d1a7210 */ /* 0x000fe20007fde0ff */
[----:B------:R-:W-:Y:S01]  /*3eb0*/  IMAD.X R19, R67, 0x1, R27, P5 ;  /* 0x0000000143137824 */ /* 0x000fe200028e061b */
[----:B------:R-:W-:Y:S01]  /*3ec0*/  @P4 STG.E desc[UR20][R24.64], R37 ;  /* 0x0000002518004986 */ /* 0x000fe2000c101914 */
[----:B0-----:R-:W-:Y:S01]  /*3ed0*/  IADD3 R20, P5, R63, R28, RZ ;  /* 0x0000001c3f147210 */ /* 0x001fe20007fbe0ff */
[----:B------:R-:W-:Y:S01]  /*3ee0*/  FMUL R55, R55, R12 ;  /* 0x0000000c37377220 */ /* 0x000fe20000400000 */
[----:B------:R-:W-:Y:S01]  /*3ef0*/  ISETP.GT.AND P4, PT, R66, RZ, P0 ;  /* 0x000000ff4200720c */ /* 0x000fe20000784270 */
[----:B------:R0:W-:Y:S01]  /*3f00*/  @P2 STG.E desc[UR20][R18.64], R31 ;  /* 0x0000001f12002986 */ /* 0x0001e2000c101914 */
[----:B------:R-:W-:Y:S01]  /*3f10*/  ISETP.GT.AND P2, PT, R4, 0x21, PT ;  /* 0x000000210400780c */ /* 0x000fe20003f44270 */
[----:B------:R-:W-:-:S02]  /*3f20*/  IMAD.X R21, R67, 0x1, R29, P5 ;  /* 0x0000000143157824 */ /* 0x000fc400028e061d */
[----:B--2---:R-:W-:Y:S01]  /*3f30*/  FMUL R5, R40, R12 ;  /* 0x0000000c28057220 */ /* 0x004fe20000400000 */
[----:B------:R-:W-:Y:S01]  /*3f40*/  IMAD.X R27, R59, 0x1, R23, P6 ;  /* 0x000000013b1b7824 */ /* 0x000fe200030e0617 */
[C---:B------:R-:W-:Y:S01]  /*3f50*/  ISETP.GT.AND P5, PT, R66.reuse, RZ, P2 ;  /* 0x000000ff4200720c */ /* 0x040fe200017a4270 */
[----:B------:R1:W-:Y:S01]  /*3f60*/  @P1 STG.E desc[UR20][R20.64], R39 ;  /* 0x0000002714001986 */ /* 0x0003e2000c101914 */
[----:B------:R-:W-:Y:S02]  /*3f70*/  IADD3 R28, P1, R61, R24, RZ ;  /* 0x000000183d1c7210 */ /* 0x000fe40007f3e0ff */
[C---:B------:R-:W-:Y:S02]  /*3f80*/  ISETP.GT.AND P0, PT, R66.reuse, 0x8, P0 ;  /* 0x000000084200780c */ /* 0x040fe40000704270 */
[----:B------:R2:W-:Y:S01]  /*3f90*/  @P4 STG.E desc[UR20][R26.64], R5 ;  /* 0x000000051a004986 */ /* 0x0005e2000c101914 */
[----:B0-----:R-:W-:Y:S01]  /*3fa0*/  IADD3 R18, P4, R63, R22, RZ ;  /* 0x000000163f127210 */ /* 0x001fe20007f9e0ff */
[----:B------:R-:W-:Y:S01]  /*3fb0*/  IMAD.X R29, R59, 0x1, R25, P1 ;  /* 0x000000013b1d7824 */ /* 0x000fe200008e0619 */
[----:B------:R-:W-:Y:S01]  /*3fc0*/  ISETP.GT.AND P2, PT, R66, 0x8, P2 ;  /* 0x000000084200780c */ /* 0x000fe20001744270 */
[----:B------:R-:W-:Y:S01]  /*3fd0*/  FMUL R31, R42, R12 ;  /* 0x0000000c2a1f7220 */ /* 0x000fe20000400000 */
[----:B------:R-:W-:Y:S01]  /*3fe0*/  ISETP.GT.AND P1, PT, R4, 0x28, PT ;  /* 0x000000280400780c */ /* 0x000fe20003f24270 */
[----:B------:R-:W-:Y:S01]  /*3ff0*/  IMAD.X R19, R67, 0x1, R23, P4 ;  /* 0x0000000143137824 */ /* 0x000fe200020e0617 */
[----:B------:R-:W-:Y:S01]  /*4000*/  @P5 STG.E desc[UR20][R28.64], R41 ;  /* 0x000000291c005986 */ /* 0x000fe2000c101914 */
[----:B-1----:R-:W-:-:S02]  /*4010*/  IADD3 R20, P5, R63, R24, RZ ;  /* 0x000000183f147210 */ /* 0x002fc40007fbe0ff */
[----:B------:R-:W-:Y:S01]  /*4020*/  ISETP.GT.AND P4, PT, R66, RZ, P1 ;  /* 0x000000ff4200720c */ /* 0x000fe20000f84270 */
[----:B------:R0:W-:Y:S01]  /*4030*/  @P0 STG.E desc[UR20][R18.64], R31 ;  /* 0x0000001f12000986 */ /* 0x0001e2000c101914 */
[----:B------:R-:W-:Y:S01]  /*4040*/  ISETP.GT.AND P0, PT, R4, 0x29, PT ;  /* 0x000000290400780c */ /* 0x000fe20003f04270 */
[----:B------:R-:W-:Y:S01]  /*4050*/  IMAD.X R21, R67, 0x1, R25, P5 ;  /* 0x0000000143157824 */ /* 0x000fe200028e0619 */
[----:B------:R-:W-:Y:S01]  /*4060*/  IADD3 R22, P6, R61, R26, RZ ;  /* 0x0000001a3d167210 */ /* 0x000fe20007fde0ff */
[----:B--2---:R-:W-:Y:S01]  /*4070*/  FMUL R5, R44, R12 ;  /* 0x0000000c2c057220 */ /* 0x004fe20000400000 */
[----:B------:R-:W-:Y:S02]  /*4080*/  ISETP.GT.AND P5, PT, R66, RZ, P0 ;  /* 0x000000ff4200720c */ /* 0x000fe400007a4270 */
[----:B------:R1:W-:Y:S01]  /*4090*/  @P2 STG.E desc[UR20][R20.64], R43 ;  /* 0x0000002b14002986 */ /* 0x0003e2000c101914 */
[----:B------:R-:W-:Y:S01]  /*40a0*/  IMAD.X R23, R59, 0x1, R27, P6 ;  /* 0x000000013b177824 */ /* 0x000fe200030e061b */
[----:B------:R-:W-:-:S02]  /*40b0*/  IADD3 R24, P2, R61, R28, RZ ;  /* 0x0000001c3d187210 */ /* 0x000fc40007f5e0ff */
[----:B------:R-:W-:Y:S01]  /*40c0*/  ISETP.GT.AND P1, PT, R66, 0x8, P1 ;  /* 0x000000084200780c */ /* 0x000fe20000f24270 */
[----:B0-----:R-:W-:Y:S01]  /*40d0*/  FMUL R31, R46, R12 ;  /* 0x0000000c2e1f7220 */ /* 0x001fe20000400000 */
[----:B------:R-:W-:Y:S01]  /*40e0*/  @P4 STG.E desc[UR20][R22.64], R5 ;  /* 0x0000000516004986 */ /* 0x000fe2000c101914 */
[----:B------:R-:W-:Y:S01]  /*40f0*/  IADD3 R18, P4, R63, R26, RZ ;  /* 0x0000001a3f127210 */ /* 0x000fe20007f9e0ff */
[----:B------:R-:W-:Y:S01]  /*4100*/  IMAD.X R25, R59, 0x1, R29, P2 ;  /* 0x000000013b197824 */ /* 0x000fe200010e061d */
[----:B------:R-:W-:Y:S02]  /*4110*/  ISETP.GT.AND P0, PT, R66, 0x8, P0 ;  /* 0x000000084200780c */ /* 0x000fe40000704270 */
[----:B------:R-:W-:Y:S01]  /*4120*/  ISETP.GT.AND P2, PT, R4, 0x30, PT ;  /* 0x000000300400780c */ /* 0x000fe20003f44270 */
[----:B------:R-:W-:Y:S01]  /*4130*/  IMAD.X R19, R67, 0x1, R27, P4 ;  /* 0x0000000143137824 */ /* 0x000fe200020e061b */
[----:B------:R-:W-:Y:S01]  /*4140*/  @P5 STG.E desc[UR20][R24.64], R45 ;  /* 0x0000002d18005986 */ /* 0x000fe2000c101914 */
[----:B-1----:R-:W-:-:S02]  /*4150*/  IADD3 R20, P5, R63, R28, RZ ;  /* 0x0000001c3f147210 */ /* 0x002fc40007fbe0ff */
[----:B------:R-:W-:Y:S01]  /*4160*/  ISETP.GT.AND P4, PT, R66, RZ, P2 ;  /* 0x000000ff4200720c */ /* 0x000fe20001784270 */
[----:B------:R0:W-:Y:S01]  /*4170*/  @P1 STG.E desc[UR20][R18.64], R31 ;  /* 0x0000001f12001986 */ /* 0x0001e2000c101914 */
[----:B------:R-:W-:Y:S01]  /*4180*/  IADD3 R26, P6, R61, R22, RZ ;  /* 0x000000163d1a7210 */ /* 0x000fe20007fde0ff */
[----:B------:R-:W-:Y:S01]  /*4190*/  IMAD.X R21, R67, 0x1, R29, P5 ;  /* 0x0000000143157824 */ /* 0x000fe200028e061d */
[----:B------:R-:W-:-:S03]  /*41a0*/  ISETP.GT.AND P1, PT, R4, 0x31, PT ;  /* 0x000000310400780c */ /* 0x000fc60003f24270 */
[----:B------:R-:W-:Y:S01]  /*41b0*/  IMAD.X R27, R59, 0x1, R23, P6 ;  /* 0x000000013b1b7824 */ /* 0x000fe200030e0617 */
[C---:B------:R-:W-:Y:S01]  /*41c0*/  ISETP.GT.AND P5, PT, R66.reuse, RZ, P1 ;  /* 0x000000ff4200720c */ /* 0x040fe20000fa4270 */
[----:B------:R1:W-:Y:S01]  /*41d0*/  @P0 STG.E desc[UR20][R20.64], R47 ;  /* 0x0000002f14000986 */ /* 0x0003e2000c101914 */
[----:B------:R-:W-:Y:S02]  /*41e0*/  ISETP.GT.AND P6, PT, R66, 0x8, P2 ;  /* 0x000000084200780c */ /* 0x000fe400017c4270 */
[----:B------:R-:W-:Y:S01]  /*41f0*/  IADD3 R28, P0, R61, R24, RZ ;  /* 0x000000183d1c7210 */ /* 0x000fe20007f1e0ff */
[----:B------:R2:W-:Y:S01]  /*4200*/  @P4 STG.E desc[UR20][R26.64], R33 ;  /* 0x000000211a004986 */ /* 0x0005e2000c101914 */
[----:B0-----:R-:W-:Y:S01]  /*4210*/  IADD3 R18, P2, R63, R22, RZ ;  /* 0x000000163f127210 */ /* 0x001fe20007f5e0ff */
[----:B------:R-:W-:Y:S01]  /*4220*/  FMUL R31, R50, R12 ;  /* 0x0000000c321f7220 */ /* 0x000fe20000400000 */
[----:B------:R-:W-:Y:S01]  /*4230*/  ISETP.GT.AND P1, PT, R66, 0x8, P1 ;  /* 0x000000084200780c */ /* 0x000fe20000f24270 */
[----:B------:R-:W-:Y:S01]  /*4240*/  IMAD.X R29, R59, 0x1, R25, P0 ;  /* 0x000000013b1d7824 */ /* 0x000fe200000e0619 */
[C---:B------:R-:W-:Y:S01]  /*4250*/  ISETP.GT.AND P0, PT, R4.reuse, 0x38, PT ;  /* 0x000000380400780c */ /* 0x040fe20003f04270 */
[----:B------:R-:W-:Y:S01]  /*4260*/  IMAD.X R19, R67, 0x1, R23, P2 ;  /* 0x0000000143137824 */ /* 0x000fe200010e0617 */
[----:B------:R-:W-:-:S02]  /*4270*/  ISETP.GT.AND P2, PT, R4, 0x39, PT ;  /* 0x000000390400780c */ /* 0x000fc40003f44270 */
[----:B------:R-:W-:Y:S01]  /*4280*/  IADD3 R4, P4, R63, R24, RZ ;  /* 0x000000183f047210 */ /* 0x000fe20007f9e0ff */
[----:B------:R-:W-:Y:S01]  /*4290*/  @P5 STG.E desc[UR20][R28.64], R49 ;  /* 0x000000311c005986 */ /* 0x000fe2000c101914 */
[----:B-1----:R-:W-:-:S03]  /*42a0*/  IADD3 R20, P5, R61, R26, RZ ;  /* 0x0000001a3d147210 */ /* 0x002fc60007fbe0ff */
[----:B------:R-:W-:Y:S01]  /*42b0*/  IMAD.X R5, R67, 0x1, R25, P4 ;  /* 0x0000000143057824 */ /* 0x000fe200020e0619 */
[----:B------:R-:W-:Y:S01]  /*42c0*/  IADD3 R24, P4, R63, R26, RZ ;  /* 0x0000001a3f187210 */ /* 0x000fe20007f9e0ff */
[----:B------:R0:W-:Y:S01]  /*42d0*/  @P6 STG.E desc[UR20][R18.64], R31 ;  /* 0x0000001f12006986 */ /* 0x0001e2000c101914 */
[--C-:B------:R-:W-:Y:S01]  /*42e0*/  IMAD.X R21, R59, 0x1, R27.reuse, P5 ;  /* 0x000000013b157824 */ /* 0x100fe200028e061b */
[C---:B------:R-:W-:Y:S02]  /*42f0*/  ISETP.GT.AND P6, PT, R66.reuse, RZ, P0 ;  /* 0x000000ff4200720c */ /* 0x040fe400007c4270 */
[----:B------:R-:W-:Y:S01]  /*4300*/  IADD3 R22, P5, R61, R28, RZ ;  /* 0x0000001c3d167210 */ /* 0x000fe20007fbe0ff */
[----:B------:R-:W-:Y:S01]  /*4310*/  IMAD.X R25, R67, 0x1, R27, P4 ;  /* 0x0000000143197824 */ /* 0x000fe200020e061b */
[----:B------:R-:W-:Y:S01]  /*4320*/  ISETP.GT.AND P4, PT, R66, RZ, P2 ;  /* 0x000000ff4200720c */ /* 0x000fe20001784270 */
[----:B--2---:R-:W-:Y:S01]  /*4330*/  FMUL R27, R52, R12 ;  /* 0x0000000c341b7220 */ /* 0x004fe20000400000 */
[C---:B------:R-:W-:Y:S01]  /*4340*/  ISETP.GT.AND P0, PT, R66.reuse, 0x8, P0 ;  /* 0x000000084200780c */ /* 0x040fe20000704270 */
[----:B------:R-:W-:Y:S01]  /*4350*/  IMAD.X R23, R59, 0x1, R29, P5 ;  /* 0x000000013b177824 */ /* 0x000fe200028e061d */
[----:B------:R-:W-:Y:S01]  /*4360*/  ISETP.GT.AND P2, PT, R66, 0x8, P2 ;  /* 0x000000084200780c */ /* 0x000fe20001744270 */
[----:B------:R1:W-:Y:S01]  /*4370*/  @P1 STG.E desc[UR20][R4.64], R51 ;  /* 0x0000003304001986 */ /* 0x0003e2000c101914 */
[----:B0-----:R-:W-:Y:S01]  /*4380*/  IADD3 R18, P5, R63, R28, RZ ;  /* 0x0000001c3f127210 */ /* 0x001fe20007fbe0ff */
[----:B------:R-:W-:-:S02]  /*4390*/  FMUL R31, R54, R12 ;  /* 0x0000000c361f7220 */ /* 0x000fc40000400000 */
[----:B------:R1:W-:Y:S02]  /*43a0*/  @P6 STG.E desc[UR20][R20.64], R27 ;  /* 0x0000001b14006986 */ /* 0x0003e4000c101914 */
[----:B------:R-:W-:Y:S02]  /*43b0*/  IMAD.X R19, R67, 0x1, R29, P5 ;  /* 0x0000000143137824 */ /* 0x000fe400028e061d */
[----:B------:R1:W-:Y:S04]  /*43c0*/  @P4 STG.E desc[UR20][R22.64], R53 ;  /* 0x0000003516004986 */ /* 0x0003e8000c101914 */
[----:B------:R1:W-:Y:S04]  /*43d0*/  @P0 STG.E desc[UR20][R24.64], R31 ;  /* 0x0000001f18000986 */ /* 0x0003e8000c101914 */
[----:B------:R1:W-:Y:S02]  /*43e0*/  @P2 STG.E desc[UR20][R18.64], R55 ;  /* 0x0000003712002986 */ /* 0x0003e4000c101914 */
.L_x_86:
[----:B------:R-:W-:Y:S05]  /*43f0*/  BSYNC B0 ;  /* 0x0000000000007941 */ /* 0x000fea0003800000 */
.L_x_26:
[C---:B------:R-:W-:Y:S01]  /*4400*/  LEA R2, P0, R8.reuse, R2, 0x1 ;  /* 0x0000000208027211 */ /* 0x040fe200078008ff */
[----:B------:R-:W-:Y:S01]  /*4410*/  ULDC.64 UR8, c[0x0][0x750] ;  /* 0x0001d40000087ab9 */ /* 0x000fe20000000a00 */
[----:B-1----:R-:W-:Y:S01]  /*4420*/  IMAD.U32 R4, RZ, RZ, UR13 ;  /* 0x0000000dff047e24 */ /* 0x002fe2000f8e00ff */
[----:B----4-:R-:W-:Y:S01]  /*4430*/  PRMT R18, RZ, 0x7610, R18 ;  /* 0x00007610ff127816 */ /* 0x010fe20000000012 */
[----:B------:R-:W-:Y:S01]  /*4440*/  IMAD.MOV.U32 R6, RZ, RZ, -0x1 ;  /* 0xffffffffff067424 */ /* 0x000fe200078e00ff */
[----:B------:R-:W-:Y:S01]  /*4450*/  LEA.HI.X R3, R8, R3, R0, 0x1, P0 ;  /* 0x0000000308037211 */ /* 0x000fe200000f0c00 */
[----:B------:R1:W-:Y:S01]  /*4460*/  SYNCS.ARRIVE.TRANS64.A1T0 RZ, [R4+UR22], RZ ;  /* 0x000000ff04ff79a7 */ /* 0x0003e20008100016 */
[----:B------:R-:W-:Y:S01]  /*4470*/  ISETP.GE.U32.AND P0, PT, R2, UR8, PT ;  /* 0x0000000802007c0c */ /* 0x000fe2000bf06070 */
[----:B------:R-:W-:-:S03]  /*4480*/  IMAD.MOV.U32 R5, RZ, RZ, -0x1 ;  /* 0xffffffffff057424 */ /* 0x000fc600078e00ff */
[----:B------:R-:W-:Y:S01]  /*4490*/  ISETP.GE.U32.AND.EX P0, PT, R3, UR9, PT, P0 ;  /* 0x0000000903007c0c */ /* 0x000fe2000bf06100 */
[----:B-1----:R-:W-:-:S12]  /*44a0*/  IMAD.MOV.U32 R4, RZ, RZ, -0x1 ;  /* 0xffffffffff047424 */ /* 0x002fd800078e00ff */
[----:B------:R-:W-:Y:S05]  /*44b0*/  @P0 BRA `(.L_x_87) ;  /* 0x0000000400600947 */ /* 0x000fea0003800000 */
[----:B------:R-:W1:Y:S01]  /*44c0*/  S2R R28, SR_CTAID.X ;  /* 0x00000000001c7919 */ /* 0x000e620000002500 */
[----:B------:R-:W4:Y:S01]  /*44d0*/  LDC.64 R22, c[0x0][0x728] ;  /* 0x0001ca00ff167b82 */ /* 0x000f220000000a00 */
[----:B------:R-:W-:Y:S01]  /*44e0*/  ULDC UR8, c[0x0][0x150] ;  /* 0x0000540000087ab9 */ /* 0x000fe20000000800 */
[----:B--2---:R-:W-:Y:S01]  /*44f0*/  IMAD.MOV.U32 R20, RZ, RZ, R2 ;  /* 0x000000ffff147224 */ /* 0x004fe200078e0002 */
[----:B0-----:R-:W0:Y:S01]  /*4500*/  S2R R30, SR_CTAID.Y ;  /* 0x00000000001e7919 */ /* 0x001e220000002600 */
[----:B------:R-:W-:-:S04]  /*4510*/  IMAD.MOV.U32 R21, RZ, RZ, R3 ;  /* 0x000000ffff157224 */ /* 0x000fc800078e0003 */
[----:B------:R-:W2:Y:S08]  /*4520*/  LDC R31, c[0x0][0x144] ;  /* 0x00005100ff1f7b82 */ /* 0x000eb00000000800 */
[----:B------:R-:W0:Y:S08]  /*4530*/  LDC R6, c[0x0][0x730] ;  /* 0x0001cc00ff067b82 */ /* 0x000e300000000800 */
[----:B------:R-:W0:Y:S01]  /*4540*/  LDC.64 R26, c[0x0][0x720] ;  /* 0x0001c800ff1a7b82 */ /* 0x000e220000000a00 */
[----:B----4-:R-:W-:-:S04]  /*4550*/  ISETP.NE.U32.AND P0, PT, R22, RZ, PT ;  /* 0x000000ff1600720c */ /* 0x010fc80003f05070 */
[----:B------:R-:W-:Y:S02]  /*4560*/  ISETP.NE.AND.EX P0, PT, R23, RZ, PT, P0 ;  /* 0x000000ff1700720c */ /* 0x000fe40003f05300 */
[----:B-1----:R-:W-:-:S05]  /*4570*/  I2FP.F32.U32 R4, R28 ;  /* 0x0000001c00047245 */ /* 0x002fca0000201000 */
[----:B------:R-:W-:-:S04]  /*4580*/  FMUL R4, R4, UR8 ;  /* 0x0000000804047c20 */ /* 0x000fc80008400000 */
[----:B------:R1:W4:Y:S02]  /*4590*/  F2I.U32.TRUNC.NTZ R29, R4 ;  /* 0x00000004001d7305 */ /* 0x000324000020f000 */
[----:B--2---:R-:W-:Y:S05]  /*45a0*/  @!P0 BRA `(.L_x_88) ;  /* 0x0000000000288947 */ /* 0x004fea0003800000 */
[----:B------:R-:W2:Y:S02]  /*45b0*/  LDC R5, c[0x0][0x734] ;  /* 0x0001cd00ff057b82 */ /* 0x000ea40000000800 */
[----:B--2---:R-:W-:-:S05]  /*45c0*/  IADD3 R21, P0, R2, R5, RZ ;  /* 0x0000000502157210 */ /* 0x004fca0007f1e0ff */
[----:B------:R-:W-:-:S04]  /*45d0*/  IMAD.X R25, RZ, RZ, R3, P0 ;  /* 0x000000ffff197224 */ /* 0x000fc800000e0603 */
[----:B-1----:R-:W-:-:S04]  /*45e0*/  IMAD.WIDE.U32 R4, R25, R22, RZ ;  /* 0x0000001619047225 */ /* 0x002fc800078e00ff */
[----:B------:R-:W-:-:S04]  /*45f0*/  IMAD.WIDE.U32 R18, P0, R21, R23, R4 ;  /* 0x0000001715127225 */ /* 0x000fc80007800004 */
[----:B------:R-:W-:-:S04]  /*4600*/  IMAD.WIDE.U32 R4, R21, R22, RZ ;  /* 0x0000001615047225 */ /* 0x000fc800078e00ff */
[----:B------:R-:W-:Y:S01]  /*4610*/  IMAD.X R21, RZ, RZ, RZ, P0 ;  /* 0x000000ffff157224 */ /* 0x000fe200000e06ff */
[----:B------:R-:W-:Y:S01]  /*4620*/  IADD3 RZ, P0, R5, R18, RZ ;  /* 0x0000001205ff7210 */ /* 0x000fe20007f1e0ff */
[----:B------:R-:W-:-:S04]  /*4630*/  IMAD.MOV.U32 R20, RZ, RZ, R19 ;  /* 0x000000ffff147224 */ /* 0x000fc800078e0013 */
[----:B------:R-:W-:-:S08]  /*4640*/  IMAD.WIDE.U32.X R20, R25, R23, R20, P0 ;  /* 0x0000001719147225 */ /* 0x000fd000000e0414 */
.L_x_88:
[-CC-:B0-----:R-:W-:Y:S01]  /*4650*/  SHF.R.U64 R24, R20, R6.reuse, R21.reuse ;  /* 0x0000000614187219 */ /* 0x181fe20000001215 */
[----:B------:R-:W0:Y:S01]  /*4660*/  LDC.64 R34, c[0x0][0x740] ;  /* 0x0001d000ff227b82 */ /* 0x000e220000000a00 */
[----:B-1----:R-:W-:Y:S01]  /*4670*/  SHF.R.U32.HI R4, RZ, R6, R21 ;  /* 0x00000006ff047219 */ /* 0x002fe20000011615 */
[----:B----4-:R-:W-:Y:S01]  /*4680*/  IMAD.MOV R29, RZ, RZ, -R29 ;  /* 0x000000ffff1d7224 */ /* 0x010fe200078e0a1d */
[----:B------:R-:W-:Y:S01]  /*4690*/  IADD3 R19, P0, RZ, -R24, RZ ;  /* 0x80000018ff137210 */ /* 0x000fe20007f1e0ff */
[----:B------:R-:W-:Y:S01]  /*46a0*/  ULDC UR8, c[0x0][0x154] ;  /* 0x0000550000087ab9 */ /* 0x000fe20000000800 */
[----:B------:R-:W-:Y:S02]  /*46b0*/  IMAD.MOV.U32 R21, RZ, RZ, 0x1 ;  /* 0x00000001ff157424 */ /* 0x000fe400078e00ff */
[----:B------:R-:W-:Y:S01]  /*46c0*/  IMAD R29, R31, R29, R28 ;  /* 0x0000001d1f1d7224 */ /* 0x000fe200078e021c */
[----:B------:R-:W1:Y:S01]  /*46d0*/  LDC R18, c[0x0][0x718] ;  /* 0x0001c600ff127b82 */ /* 0x000e620000000800 */
[----:B------:R-:W-:-:S04]  /*46e0*/  IMAD.X R5, RZ, RZ, ~R4, P0 ;  /* 0x000000ffff057224 */ /* 0x000fc800000e0e04 */
[-C--:B------:R-:W-:Y:S02]  /*46f0*/  IMAD R6, R5, R26.reuse, RZ ;  /* 0x0000001a05067224 */ /* 0x080fe400078e02ff */
[C---:B------:R-:W-:Y:S01]  /*4700*/  IMAD.WIDE.U32 R4, R19.reuse, R26, R2 ;  /* 0x0000001a13047225 */ /* 0x040fe200078e0002 */
[----:B------:R-:W2:Y:S03]  /*4710*/  LDC R20, c[0x0][0x708] ;  /* 0x0001c200ff147b82 */ /* 0x000ea60000000800 */
[----:B------:R-:W-:Y:S01]  /*4720*/  IMAD R19, R19, R27, R6 ;  /* 0x0000001b13137224 */ /* 0x000fe200078e0206 */
[----:B------:R-:W-:-:S03]  /*4730*/  I2FP.F32.U32 R6, R30 ;  /* 0x0000001e00067245 */ /* 0x000fc60000201000 */
[----:B------:R-:W-:Y:S01]  /*4740*/  IMAD.IADD R5, R5, 0x1, R19 ;  /* 0x0000000105057824 */ /* 0x000fe200078e0213 */
[----:B------:R-:W4:Y:S01]  /*4750*/  LDC R32, c[0x0][0x758] ;  /* 0x0001d600ff207b82 */ /* 0x000f220000000800 */
[----:B0-----:R-:W-:Y:S01]  /*4760*/  ISETP.NE.U32.AND P0, PT, R34, RZ, PT ;  /* 0x000000ff2200720c */ /* 0x001fe20003f05070 */
[----:B------:R-:W-:-:S03]  /*4770*/  IMAD.MOV.U32 R19, RZ, RZ, -0x1 ;  /* 0xffffffffff137424 */ /* 0x000fc600078e00ff */
[----:B------:R-:W-:-:S03]  /*4780*/  ISETP.NE.AND.EX P0, PT, R35, RZ, PT, P0 ;  /* 0x000000ff2300720c */ /* 0x000fc60003f05300 */
[----:B------:R-:W0:Y:S01]  /*4790*/  LDC R27, c[0x0][0x148] ;  /* 0x00005200ff1b7b82 */ /* 0x000e220000000800 */
[-CC-:B-1----:R-:W-:Y:S02]  /*47a0*/  SHF.R.U64 R22, R4, R18.reuse, R5.reuse ;  /* 0x0000001204167219 */ /* 0x182fe40000001205 */
[----:B------:R-:W-:Y:S01]  /*47b0*/  SHF.R.U32.HI R5, RZ, R18, R5 ;  /* 0x00000012ff057219 */ /* 0x000fe20000011605 */
[----:B------:R-:W-:-:S04]  /*47c0*/  FMUL R18, R6, UR8 ;  /* 0x0000000806127c20 */ /* 0x000fc80008400000 */
[----:B------:R-:W1:Y:S01]  /*47d0*/  LDC R28, c[0x0][0x700] ;  /* 0x0001c000ff1c7b82 */ /* 0x000e620000000800 */
[----:B------:R0:W0:Y:S01]  /*47e0*/  F2I.U32.TRUNC.NTZ R25, R18 ;  /* 0x0000001200197305 */ /* 0x000022000020f000 */
[-CC-:B--2---:R-:W-:Y:S02]  /*47f0*/  SHF.R.U64 R6, R22, R20.reuse, R5.reuse ;  /* 0x0000001416067219 */ /* 0x184fe40000001205 */
[----:B------:R-:W-:-:S04]  /*4800*/  SHF.R.U32.HI R5, RZ, R20, R5 ;  /* 0x00000014ff057219 */ /* 0x000fc80000011605 */
[----:B------:R-:W2:Y:S01]  /*4810*/  LDC R33, c[0x0][0x748] ;  /* 0x0001d200ff217b82 */ /* 0x000ea20000000800 */
[-CC-:B----4-:R-:W-:Y:S02]  /*4820*/  SHF.R.U64 R26, R6, R32.reuse, R5.reuse ;  /* 0x00000020061a7219 */ /* 0x190fe40000001205 */
[-C--:B------:R-:W-:Y:S02]  /*4830*/  SHF.L.U32 R19, R19, R32.reuse, RZ ;  /* 0x0000002013137219 */ /* 0x080fe400000006ff */
[-C--:B------:R-:W-:Y:S01]  /*4840*/  SHF.R.U32.HI R5, RZ, R32.reuse, R5 ;  /* 0x00000020ff057219 */ /* 0x080fe20000011605 */
[----:B------:R-:W-:Y:S01]  /*4850*/  IMAD.MOV.U32 R4, RZ, RZ, R26 ;  /* 0x000000ffff047224 */ /* 0x000fe200078e001a */
[----:B------:R-:W-:Y:S01]  /*4860*/  SHF.L.U32 R32, R21, R32, RZ ;  /* 0x0000002015207219 */ /* 0x000fe200000006ff */
[----:B------:R-:W4:Y:S01]  /*4870*/  LDC R36, c[0x0][0x738] ;  /* 0x0001ce00ff247b82 */ /* 0x000f220000000800 */
[----:B------:R-:W-:-:S07]  /*4880*/  LOP3.LUT R31, RZ, R19, RZ, 0x33, !PT ;  /* 0x00000013ff1f7212 */ /* 0x000fce00078e33ff */
[----:B------:R-:W0:Y:S01]  /*4890*/  LDC R37, c[0x0][0x710] ;  /* 0x0001c400ff257b82 */ /* 0x000e220000000800 */
[----:B------:R-:W-:Y:S05]  /*48a0*/  @!P0 BRA `(.L_x_89) ;  /* 0x0000000000288947 */ /* 0x000fea0003800000 */
[----:B------:R-:W3:Y:S02]  /*48b0*/  LDC R21, c[0x0][0x74c] ;  /* 0x0001d300ff157b82 */ /* 0x000ee40000000800 */
[----:B---3--:R-:W-:-:S05]  /*48c0*/  IADD3 R21, P0, R26, R21, RZ ;  /* 0x000000151a157210 */ /* 0x008fca0007f1e0ff */
[----:B------:R-:W-:-:S04]  /*48d0*/  IMAD.X R23, RZ, RZ, R5, P0 ;  /* 0x000000ffff177224 */ /* 0x000fc800000e0605 */
[----:B------:R-:W-:-:S04]  /*48e0*/  IMAD.WIDE.U32 R4, R23, R34, RZ ;  /* 0x0000002217047225 */ /* 0x000fc800078e00ff */
[----:B0-----:R-:W-:-:S04]  /*48f0*/  IMAD.WIDE.U32 R18, P0, R21, R35, R4 ;  /* 0x0000002315127225 */ /* 0x001fc80007800004 */
[----:B------:R-:W-:-:S04]  /*4900*/  IMAD.WIDE.U32 R4, R21, R34, RZ ;  /* 0x0000002215047225 */ /* 0x000fc800078e00ff */
[----:B------:R-:W-:Y:S01]  /*4910*/  IMAD.X R21, RZ, RZ, RZ, P0 ;  /* 0x000000ffff157224 */ /* 0x000fe200000e06ff */
[----:B------:R-:W-:Y:S01]  /*4920*/  IADD3 RZ, P0, R5, R18, RZ ;  /* 0x0000001205ff7210 */ /* 0x000fe20007f1e0ff */
[----:B------:R-:W-:-:S04]  /*4930*/  IMAD.MOV.U32 R20, RZ, RZ, R19 ;  /* 0x000000ffff147224 */ /* 0x000fc800078e0013 */
[----:B------:R-:W-:-:S08]  /*4940*/  IMAD.WIDE.U32.X R4, R23, R35, R20, P0 ;  /* 0x0000002317047225 */ /* 0x000fd000000e0414 */
.L_x_89:
[----:B--2---:R-:W-:Y:S01]  /*4950*/  SHF.R.U64 R4, R4, R33, R5 ;  /* 0x0000002104047219 */ /* 0x004fe20000001205 */
[----:B-1----:R-:W-:Y:S01]  /*4960*/  VIADD R21, R28, 0xffffffff ;  /* 0xffffffff1c157836 */ /* 0x002fe20000000000 */
[----:B------:R-:W-:Y:S01]  /*4970*/  LOP3.LUT R19, R6, R31, RZ, 0xc0, !PT ;  /* 0x0000001f06137212 */ /* 0x000fe200078ec0ff */
[----:B0-----:R-:W-:Y:S02]  /*4980*/  IMAD.MOV R25, RZ, RZ, -R25 ;  /* 0x000000ffff197224 */ /* 0x001fe400078e0a19 */
[----:B------:R-:W-:Y:S02]  /*4990*/  IMAD.MOV R5, RZ, RZ, -R4 ;  /* 0x000000ffff057224 */ /* 0x000fe400078e0a04 */
[----:B------:R-:W-:Y:S01]  /*49a0*/  IMAD R6, R32, R4, R19 ;  /* 0x0000000420067224 */ /* 0x000fe200078e0213 */
[----:B------:R-:W-:Y:S01]  /*49b0*/  LOP3.LUT R19, R22, R21, RZ, 0xc0, !PT ;  /* 0x0000001516137212 */ /* 0x000fe200078ec0ff */
[----:B------:R-:W-:Y:S02]  /*49c0*/  @P3 IMAD R29, R27, R25, R30 ;  /* 0x000000191b1d3224 */ /* 0x000fe400078e021e */
[----:B----4-:R-:W-:-:S02]  /*49d0*/  IMAD R4, R5, R36, R26 ;  /* 0x0000002405047224 */ /* 0x010fc400078e021a */
[----:B------:R-:W-:Y:S02]  /*49e0*/  IMAD R6, R6, R37, R29 ;  /* 0x0000002506067224 */ /* 0x000fe400078e021d */
[----:B------:R-:W-:Y:S02]  /*49f0*/  IMAD R5, R4, R28, R19 ;  /* 0x0000001c04057224 */ /* 0x000fe400078e0213 */
[----:B------:R-:W-:-:S03]  /*4a00*/  IMAD.MOV.U32 R18, RZ, RZ, 0x1 ;  /* 0x00000001ff127424 */ /* 0x000fc600078e00ff */
[----:B------:R-:W-:Y:S02]  /*4a10*/  SEL R4, R5, R6, !P3 ;  /* 0x0000000605047207 */ /* 0x000fe40005800000 */
[----:B------:R-:W-:Y:S01]  /*4a20*/  SEL R6, R6, R5, !P3 ;  /* 0x0000000506067207 */ /* 0x000fe20005800000 */
[----:B------:R-:W-:-:S07]  /*4a30*/  IMAD.MOV.U32 R5, RZ, RZ, R24 ;  /* 0x000000ffff057224 */ /* 0x000fce00078e0018 */
.L_x_87:
[----:B------:R-:W-:Y:S02]  /*4a40*/  LOP3.LUT P0, RZ, R18, 0xff, RZ, 0xc0, !PT ;  /* 0x000000ff12ff7812 */ /* 0x000fe4000780c0ff */
[----:B------:R-:W-:-:S11]  /*4a50*/  LOP3.LUT R65, R65, 0x1, RZ, 0x3c, !PT ;  /* 0x0000000141417812 */ /* 0x000fd600078e3cff */
[----:B------:R-:W-:Y:S05]  /*4a60*/  @P0 BRA `(.L_x_90) ;  /* 0xffffffcc00180947 */ /* 0x000fea000383ffff */
[----:B------:R-:W-:Y:S05]  /*4a70*/  EXIT ;  /* 0x000000000000794d */ /* 0x000fea0003800000 */
.L_x_14:
[----:B------:R-:W-:-:S08]  /*4a80*/  ISETP.NE.AND P0, PT, R20, RZ, PT ;  /* 0x000000ff1400720c */ /* 0x000fd00003f05270 */
[----:B-----5:R-:W0:-:S00]  /*4a90*/  USETMAXREG.DEALLOC.CTAPOOL 0x28 ;  /* 0x00000028000079c8 */ /* 0x020e0000080e0500 */
[----:B------:R-:W-:Y:S05]  /*4aa0*/  @P0 EXIT ;  /* 0x000000000000094d */ /* 0x000fea0003800000 */
[----:B0-----:R-:W-:Y:S01]  /*4ab0*/  LOP3.LUT P0, RZ, R16, 0xff, RZ, 0xc0, !PT ;  /* 0x000000ff10ff7812 */ /* 0x001fe2000780c0ff */
[----:B------:R-:W-:Y:S02]  /*4ac0*/  IMAD.MOV.U32 R12, RZ, RZ, 0x1 ;  /* 0x00000001ff0c7424 */ /* 0x000fe400078e00ff */
[----:B------:R-:W-:-:S10]  /*4ad0*/  IMAD.MOV.U32 R15, RZ, RZ, RZ ;  /* 0x000000ffff0f7224 */ /* 0x000fd400078e00ff */
[----:B------:R-:W-:Y:S05]  /*4ae0*/  @!P0 BRA `(.L_x_91) ;  /* 0x0000000c00408947 */ /* 0x000fea0003800000 */
[----:B------:R-:W-:Y:S01]  /*4af0*/  LOP3.LUT P0, RZ, R10, 0x1f, RZ, 0xc0, !PT ;  /* 0x0000001f0aff7812 */ /* 0x000fe2000780c0ff */
[----:B------:R-:W-:Y:S01]  /*4b00*/  ULDC UR5, c[0x0][0x758] ;  /* 0x0001d60000057ab9 */ /* 0x000fe20000000800 */
[----:B------:R-:W-:Y:S01]  /*4b10*/  UMOV UR7, 0xffffffff ;  /* 0xffffffff00077882 */ /* 0x000fe20000000000 */
[----:B------:R-:W-:Y:S01]  /*4b20*/  BSSY B0, `(.L_x_91) ;  /* 0x00000cc000007945 */ /* 0x000fe20003800000 */
[----:B------:R-:W-:Y:S01]  /*4b30*/  USHF.L.U32 UR7, UR7, UR5, URZ ;  /* 0x0000000507077299 */ /* 0x000fe2000800063f */
[C---:B------:R-:W-:Y:S01]  /*4b40*/  ISETP.NE.AND P2, PT, R11.reuse, RZ, PT ;  /* 0x000000ff0b00720c */ /* 0x040fe20003f45270 */
[----:B------:R-:W-:Y:S01]  /*4b50*/  IMAD.MOV.U32 R14, RZ, RZ, 0x1 ;  /* 0x00000001ff0e7424 */ /* 0x000fe200078e00ff */
[----:B------:R-:W-:Y:S01]  /*4b60*/  ISETP.NE.OR P0, PT, R11, RZ, !P0 ;  /* 0x000000ff0b00720c */ /* 0x000fe20004705670 */
[----:B------:R-:W-:Y:S01]  /*4b70*/  IMAD.MOV.U32 R12, RZ, RZ, 0x1 ;  /* 0x00000001ff0c7424 */ /* 0x000fe200078e00ff */
[----:B------:R-:W-:Y:S01]  /*4b80*/  LOP3.LUT R13, R7, 0x2, RZ, 0xfc, !PT ;  /* 0x00000002070d7812 */ /* 0x000fe200078efcff */
[----:B------:R-:W-:Y:S01]  /*4b90*/  IMAD.MOV.U32 R15, RZ, RZ, RZ ;  /* 0x000000ffff0f7224 */ /* 0x000fe200078e00ff */
[----:B------:R-:W-:Y:S01]  /*4ba0*/  ULDC UR4, c[0x0][0x700] ;  /* 0x0001c00000047ab9 */ /* 0x000fe20000000800 */
[----:B------:R-:W-:Y:S01]  /*4bb0*/  UMOV UR8, 0x1 ;  /* 0x0000000100087882 */ /* 0x000fe20000000000 */
[----:B------:R-:W-:-:S02]  /*4bc0*/  UIADD3 UR21, UR6, 0x1, URZ ;  /* 0x0000000106157890 */ /* 0x000fc4000fffe03f */
[----:B------:R-:W-:Y:S02]  /*4bd0*/  UIADD3 UR4, UR4, -0x1, URZ ;  /* 0xffffffff04047890 */ /* 0x000fe4000fffe03f */
[----:B------:R-:W-:Y:S02]  /*4be0*/  USHF.L.U32 UR5, UR8, UR5, URZ ;  /* 0x0000000508057299 */ /* 0x000fe4000800063f */
[----:B------:R-:W-:Y:S01]  /*4bf0*/  ULOP3.LUT UR7, URZ, UR7, URZ, 0x33, !UPT ;  /* 0x000000073f077292 */ /* 0x000fe2000f8e333f */
[----:B------:R-:W-:-:S11]  /*4c00*/  ULDC.64 UR32, c[0x0][0x198] ;  /* 0x0000660000207ab9 */ /* 0x000fd60000000a00 */
.L_x_103:
[----:B------:R-:W-:-:S03]  /*4c10*/  UMOV UR8, 0xffffffff ;  /* 0xffffffff00087882 */ /* 0x000fc60000000000 */
[----:B------:R-:W-:Y:S05]  /*4c20*/  BRA.DIV UR8, `(.L_x_92) ;  /* 0x0000001608f07947 */ /* 0x000fea000b800000 */
[----:B------:R-:W-:-:S13]  /*4c30*/  ELECT P1, URZ, PT ;  /* 0x00000000003f782f */ /* 0x000fda0003820000 */
.L_x_130:
[----:B------:R-:W0:Y:S01]  /*4c40*/  LDC R10, c[0x0][0x604] ;  /* 0x00018100ff0a7b82 */ /* 0x000e220000000800 */
[----:B------:R-:W-:Y:S01]  /*4c50*/  BSSY B1, `(.L_x_93) ;  /* 0x0000045000017945 */ /* 0x000fe20003800000 */
[----:B0-----:R-:W-:-:S13]  /*4c60*/  ISETP.LT.OR P1, PT, R10, 0x1, !P1 ;  /* 0x000000010a00780c */ /* 0x001fda0004f21670 */
[----:B------:R-:W-:Y:S05]  /*4c70*/  @P1 BRA `(.L_x_94) ;  /* 0x0000000400081947 */ /* 0x000fea0003800000 */
[----:B------:R-:W-:Y:S01]  /*4c80*/  IMAD.SHL.U32 R17, R4, 0x40, RZ ;  /* 0x0000004004117824 */ /* 0x000fe200078e00ff */
[----:B------:R-:W-:Y:S01]  /*4c90*/  CS2R R20, SRZ ;  /* 0x0000000000147805 */ /* 0x000fe2000001ff00 */
[----:B------:R-:W-:Y:S02]  /*4ca0*/  IMAD.SHL.U32 R24, R6, 0x40, RZ ;  /* 0x0000004006187824 */ /* 0x000fe400078e00ff */
[----:B------:R-:W-:Y:S02]  /*4cb0*/  IMAD.U32 R22, RZ, RZ, UR21 ;  /* 0x00000015ff167e24 */ /* 0x000fe4000f8e00ff */
[----:B------:R-:W-:Y:S02]  /*4cc0*/  IMAD.MOV.U32 R4, RZ, RZ, R12 ;  /* 0x000000ffff047224 */ /* 0x000fe400078e000c */
[----:B------:R-:W-:Y:S02]  /*4cd0*/  IMAD.MOV.U32 R10, RZ, RZ, R15 ;  /* 0x000000ffff0a7224 */ /* 0x000fe400078e000f */
[----:B------:R-:W-:-:S07]  /*4ce0*/  IMAD.MOV.U32 R23, RZ, RZ, RZ ;  /* 0x000000ffff177224 */ /* 0x000fce00078e00ff */
.L_x_98:
[----:B------:R-:W0:Y:S01]  /*4cf0*/  S2R R16, SR_CgaCtaId ;  /* 0x0000000000107919 */ /* 0x000e220000008800 */
[----:B------:R-:W-:-:S04]  /*4d00*/  MOV R11, 0x400 ;  /* 0x00000400000b7802 */ /* 0x000fc80000000f00 */
[----:B0-----:R-:W-:Y:S02]  /*4d10*/  LEA R19, R16, R11, 0x18 ;  /* 0x0000000b10137211 */ /* 0x001fe400078ec0ff */
[----:B------:R-:W-:Y:S01]  /*4d20*/  SHF.L.U32 R11, R4, 0x1f, RZ ;  /* 0x0000001f040b7819 */ /* 0x000fe200000006ff */
[----:B------:R-:W0:Y:S02]  /*4d30*/  @!P2 LDC R16, c[0x0][0x640] ;  /* 0x00019000ff10ab82 */ /* 0x000e240000000800 */
[----:B------:R-:W-:-:S04]  /*4d40*/  IMAD R18, R10, 0x8, R19 ;  /* 0x000000080a127824 */ /* 0x000fc800078e0213 */
[----:B------:R-:W1:Y:S02]  /*4d50*/  SYNCS.PHASECHK.TRANS64.TRYWAIT P1, [R18+URZ+0x90], R11 ;  /* 0x0000900b120075a7 */ /* 0x000e64000802017f */
[----:B-1----:R-:W-:Y:S05]  /*4d60*/  @!P1 BRA `(.L_x_95) ;  /* 0x0000001400c09947 */ /* 0x002fea0003800000 */
.L_x_131:
[----:B-1----:R-:W-:Y:S01]  /*4d70*/  PRMT R11, R13, 0x9910, RZ ;  /* 0x000099100d0b7816 */ /* 0x002fe200000000ff */
[----:B0-----:R0:W-:Y:S03]  /*4d80*/  @!P2 SYNCS.ARRIVE.TRANS64 RZ, [R18+URZ], R16 ;  /* 0x0000001012ffa9a7 */ /* 0x0011e6000800003f */
[----:B------:R-:W-:-:S13]  /*4d90*/  ISETP.NE.AND P1, PT, R11, 0x2, PT ;  /* 0x000000020b00780c */ /* 0x000fda0003f25270 */
[----:B0-----:R-:W-:Y:S05]  /*4da0*/  @P1 BRA `(.L_x_96) ;  /* 0x0000000000041947 */ /* 0x001fea0003800000 */
[----:B------:R-:W-:Y:S01]  /*4db0*/  BPT.TRAP 0x1 ;  /* 0x000000040000795c */ /* 0x000fe20000300000 */
.L_x_96:
[----:B------:R-:W-:Y:S05]  /*4dc0*/  @P0 BRA `(.L_x_97) ;  /* 0x0000000000040947 */ /* 0x000fea0003800000 */
[----:B------:R-:W-:Y:S01]  /*4dd0*/  BPT.TRAP 0x1 ;  /* 0x000000040000795c */ /* 0x000fe20000300000 */
.L_x_97:
[--C-:B------:R-:W-:Y:S01]  /*4de0*/  IMAD R11, R10, 0x1000, R19.reuse ;  /* 0x000010000a0b7824 */ /* 0x100fe200078e0213 */
[----:B------:R-:W-:Y:S01]  /*4df0*/  R2UR UR25, R18 ;  /* 0x00000000121972ca */ /* 0x000fe200000e0000 */
[----:B------:R-:W-:Y:S01]  /*4e00*/  VIADD R22, R22, 0xffffffff ;  /* 0xffffffff16167836 */ /* 0x000fe20000000000 */
[----:B------:R-:W-:Y:S01]  /*4e10*/  R2UR UR28, R5 ;  /* 0x00000000051c72ca */ /* 0x000fe200000e0000 */
[----:B------:R-:W-:Y:S01]  /*4e20*/  UIADD3 UR14, UP0, UR32, 0xf0, URZ ;  /* 0x000000f0200e7890 */ /* 0x000fe2000ff1e03f */
[----:B------:R-:W-:Y:S01]  /*4e30*/  R2UR UR24, R11 ;  /* 0x000000000b1872ca */ /* 0x000fe200000e0000 */
[C-C-:B------:R-:W-:Y:S01]  /*4e40*/  IMAD R11, R10.reuse, 0x200, R19.reuse ;  /* 0x000002000a0b7824 */ /* 0x140fe200078e0213 */
[----:B------:R-:W-:Y:S01]  /*4e50*/  R2UR UR26, R21 ;  /* 0x00000000151a72ca */ /* 0x000fe200000e0000 */
[----:B------:R-:W-:Y:S01]  /*4e60*/  IMAD R19, R10, 0x2000, R19 ;  /* 0x000020000a137824 */ /* 0x000fe200078e0213 */
[----:B------:R-:W-:Y:S01]  /*4e70*/  R2UR UR27, R24 ;  /* 0x00000000181b72ca */ /* 0x000fe200000e0000 */
[----:B------:R-:W-:Y:S01]  /*4e80*/  UIADD3 UR22, UP1, UR32, 0x1f0, URZ ;  /* 0x000001f020167890 */ /* 0x000fe2000ff3e03f */
[----:B------:R-:W-:Y:S01]  /*4e90*/  R2UR UR8, R11 ;  /* 0x000000000b0872ca */ /* 0x000fe200000e0000 */
[----:B------:R-:W-:Y:S01]  /*4ea0*/  UIADD3 UR34, UP2, UR32, 0x2f0, URZ ;  /* 0x000002f020227890 */ /* 0x000fe2000ff5e03f */
[----:B------:R-:W-:Y:S01]  /*4eb0*/  R2UR UR16, R19 ;  /* 0x00000000131072ca */ /* 0x000fe200000e0000 */
[----:B------:R-:W-:Y:S01]  /*4ec0*/  UIADD3.X UR15, URZ, UR33, URZ, UP0, !UPT ;  /* 0x000000213f0f7290 */ /* 0x000fe200087fe43f */
[----:B------:R-:W-:Y:S01]  /*4ed0*/  R2UR UR11, R6 ;  /* 0x00000000060b72ca */ /* 0x000fe200000e0000 */
[----:B------:R-:W-:Y:S01]  /*4ee0*/  UIADD3.X UR23, URZ, UR33, URZ, UP1, !UPT ;  /* 0x000000213f177290 */ /* 0x000fe20008ffe43f */
[----:B------:R-:W-:Y:S01]  /*4ef0*/  R2UR UR12, R23 ;  /* 0x00000000170c72ca */ /* 0x000fe200000e0000 */
[----:B------:R-:W-:Y:S01]  /*4f00*/  UIADD3 UR24, UR24, 0x200, URZ ;  /* 0x0000020018187890 */ /* 0x000fe2000fffe03f */
[----:B------:R-:W-:Y:S01]  /*4f10*/  R2UR UR18, R20 ;  /* 0x00000000141272ca */ /* 0x000fe200000e0000 */
[----:B------:R-:W-:Y:S01]  /*4f20*/  VIADD R10, R10, 0x1 ;  /* 0x000000010a0a7836 */ /* 0x000fe20000000000 */
[----:B------:R-:W-:Y:S01]  /*4f30*/  R2UR UR19, R17 ;  /* 0x00000000111372ca */ /* 0x000fe200000e0000 */
[----:B------:R-:W-:Y:S01]  /*4f40*/  UIADD3.X UR35, URZ, UR33, URZ, UP2, !UPT ;  /* 0x000000213f237290 */ /* 0x000fe200097fe43f */
[----:B------:R-:W-:Y:S01]  /*4f50*/  ISETP.GT.AND P4, PT, R22, 0x1, PT ;  /* 0x000000011600780c */ /* 0x000fe20003f84270 */
[----:B------:R-:W-:Y:S01]  /*4f60*/  UIADD3 UR8, UR8, 0x36200, URZ ;  /* 0x0003620008087890 */ /* 0x000fe2000fffe03f */
[C---:B------:R-:W-:Y:S01]  /*4f70*/  ISETP.NE.AND P1, PT, R10.reuse, 0x12, PT ;  /* 0x000000120a00780c */ /* 0x040fe20003f25270 */
[----:B------:R-:W-:Y:S01]  /*4f80*/  UIADD3 UR16, UR16, 0x12200, URZ ;  /* 0x0001220010107890 */ /* 0x000fe2000fffe03f */
[----:B------:R-:W-:Y:S01]  /*4f90*/  VIADD R23, R23, 0x1 ;  /* 0x0000000117177836 */ /* 0x000fe20000000000 */
[----:B------:R-:W-:Y:S01]  /*4fa0*/  UMOV UR30, 0x0 ;  /* 0x00000000001e7882 */ /* 0x000fe20000000000 */
[----:B------:R-:W-:Y:S01]  /*4fb0*/  UMOV UR31, 0x10000000 ;  /* 0x10000000001f7882 */ /* 0x000fe20000000000 */
[----:B------:R-:W-:Y:S01]  /*4fc0*/  UMOV UR10, URZ ;  /* 0x0000003f000a7c82 */ /* 0x000fe20008000000 */
[----:B------:R-:W-:Y:S01]  /*4fd0*/  UMOV UR9, UR25 ;  /* 0x0000001900097c82 */ /* 0x000fe20008000000 */
[----:B------:R-:W-:Y:S01]  /*4fe0*/  UMOV UR13, UR28 ;  /* 0x0000001c000d7c82 */ /* 0x000fe20008000000 */
[----:B------:R0:W-:Y:S01]  /*4ff0*/  UTMALDG.3D [UR24], [UR14], desc[UR30] ;  /* 0x00001e180e0075b4 */ /* 0x0001e20008011000 */
[----:B------:R-:W-:Y:S01]  /*5000*/  UMOV UR17, UR25 ;  /* 0x0000001900117c82 */ /* 0x000fe20008000000 */
[----:B------:R-:W-:Y:S01]  /*5010*/  UMOV UR20, UR28 ;  /* 0x0000001c00147c82 */ /* 0x000fe20008000000 */
[----:B------:R-:W-:Y:S01]  /*5020*/  SEL R11, RZ, 0x1, P1 ;  /* 0x00000001ff0b7807 */ /* 0x000fe20000800000 */
[----:B------:R-:W-:Y:S01]  /*5030*/  VIADD R21, R21, 0x20 ;  /* 0x0000002015157836 */ /* 0x000fe20000000000 */
[----:B------:R-:W-:Y:S01]  /*5040*/  SEL R10, R10, RZ, P1 ;  /* 0x000000ff0a0a7207 */ /* 0x000fe20000800000 */
[----:B------:R-:W-:Y:S01]  /*5050*/  VIADD R20, R20, 0x40 ;  /* 0x0000004014147836 */ /* 0x000fe20000000000 */
[----:B------:R-:W-:Y:S01]  /*5060*/  LOP3.LUT R4, R4, R11, RZ, 0x3c, !PT ;  /* 0x0000000b04047212 */ /* 0x000fe200078e3cff */
[----:B------:R0:W-:Y:S01]  /*5070*/  UTMALDG.4D [UR8], [UR22], desc[UR30] ;  /* 0x00001e08160075b4 */ /* 0x0001e20008019000 */
[----:B------:R0:W-:Y:S02]  /*5080*/  UTMALDG.3D [UR16], [UR34], desc[UR30] ;  /* 0x00001e10220075b4 */ /* 0x0001e40008011000 */
[----:B0-----:R-:W-:Y:S05]  /*5090*/  @P4 BRA `(.L_x_98) ;  /* 0xfffffffc00144947 */ /* 0x001fea000383ffff */
.L_x_94:
[----:B------:R-:W-:Y:S05]  /*50a0*/  BSYNC B1 ;  /* 0x0000000000017941 */ /* 0x000fea0003800000 */
.L_x_93:
[----:B------:R-:W-:Y:S01]  /*50b0*/  LOP3.LUT P5, RZ, R14, 0xff, RZ, 0xc0, !PT ;  /* 0x000000ff0eff7812 */ /* 0x000fe200078ac0ff */
[----:B------:R-:W-:Y:S01]  /*50c0*/  VIADD R6, R15, UR6 ;  /* 0x000000060f067c36 */ /* 0x000fe20008000000 */
[----:B------:R-:W-:Y:S01]  /*50d0*/  ULDC.64 UR8, c[0x0][0x750] ;  /* 0x0001d40000087ab9 */ /* 0x000fe20000000a00 */
[----:B------:R-:W-:Y:S01]  /*50e0*/  IMAD.U32 R11, RZ, RZ, UR6 ;  /* 0x00000006ff0b7e24 */ /* 0x000fe2000f8e00ff */
[----:B------:R-:W-:Y:S01]  /*50f0*/  UISETP.GE.U32.AND UP0, UPT, UR6, 0x12, UPT ;  /* 0x000000120600788c */ /* 0x000fe2000bf06070 */
[----:B------:R-:W-:Y:S01]  /*5100*/  BSSY B1, `(.L_x_99) ;  /* 0x000006b000017945 */ /* 0x000fe20003800000 */
[----:B------:R-:W-:Y:S02]  /*5110*/  ISETP.GT.U32.AND P1, PT, R6, 0x11, PT ;  /* 0x000000110600780c */ /* 0x000fe40003f24070 */
[----:B------:R-:W-:Y:S02]  /*5120*/  PRMT R14, RZ, 0x7610, R14 ;  /* 0x00007610ff0e7816 */ /* 0x000fe4000000000e */
[----:B------:R-:W-:-:S02]  /*5130*/  ISETP.LT.U32.AND P1, PT, R11, 0x12, P1 ;  /* 0x000000120b00780c */ /* 0x000fc40000f21070 */
[----:B------:R-:W-:Y:S01]  /*5140*/  PLOP3.LUT P4, PT, PT, PT, UP0, 0x80, 0x0 ;  /* 0x000000000000781c */ /* 0x000fe20003f8f008 */
[----:B------:R-:W0:Y:S01]  /*5150*/  @P5 S2R R5, SR_CgaCtaId ;  /* 0x0000000000055919 */ /* 0x000e220000008800 */
[----:B------:R-:W-:-:S04]  /*5160*/  @P5 MOV R4, 0x400 ;  /* 0x0000040000045802 */ /* 0x000fc80000000f00 */
[----:B0-----:R-:W-:Y:S01]  /*5170*/  @P5 LEA R10, R5, R4, 0x18 ;  /* 0x00000004050a5211 */ /* 0x001fe200078ec0ff */
[----:B------:R-:W-:-:S03]  /*5180*/  IMAD.WIDE.U32 R4, R6, 0x38e38e39, RZ ;  /* 0x38e38e3906047825 */ /* 0x000fc600078e00ff */
[----:B------:R0:W-:Y:S01]  /*5190*/  @P5 SYNCS.ARRIVE.TRANS64.A1T0 RZ, [R10+URZ+0x158], RZ ;  /* 0x000158ff0aff59a7 */ /* 0x0001e2000810003f */
[----:B------:R-:W-:Y:S01]  /*51a0*/  IADD3 R2, P5, R2, R8, RZ ;  /* 0x0000000802027210 */ /* 0x000fe20007fbe0ff */
[----:B------:R-:W-:Y:S01]  /*51b0*/  IMAD.MOV.U32 R4, RZ, RZ, -0x1 ;  /* 0xffffffffff047424 */ /* 0x000fe200078e00ff */
[----:B------:R-:W-:Y:S02]  /*51c0*/  SHF.R.U32.HI R11, RZ, 0x2, R5 ;  /* 0x00000002ff0b7819 */ /* 0x000fe40000011605 */
[----:B------:R-:W-:Y:S01]  /*51d0*/  SEL R5, RZ, 0x1, !P1 ;  /* 0x00000001ff057807 */ /* 0x000fe20004800000 */
[----:B------:R-:W-:Y:S01]  /*51e0*/  IMAD.X R3, R3, 0x1, R0, P5 ;  /* 0x0000000103037824 */ /* 0x000fe200028e0600 */
[----:B------:R-:W-:Y:S01]  /*51f0*/  ISETP.GE.U32.AND P1, PT, R2, UR8, PT ;  /* 0x0000000802007c0c */ /* 0x000fe2000bf26070 */
[----:B------:R-:W-:Y:S01]  /*5200*/  IMAD R15, R11, -0x12, R6 ;  /* 0xffffffee0b0f7824 */ /* 0x000fe200078e0206 */
[----:B------:R-:W-:Y:S01]  /*5210*/  LOP3.LUT R12, R12, R5, RZ, 0x3c, !PT ;  /* 0x000000050c0c7212 */ /* 0x000fe200078e3cff */
[----:B------:R-:W-:Y:S01]  /*5220*/  IMAD.MOV.U32 R6, RZ, RZ, -0x1 ;  /* 0xffffffffff067424 */ /* 0x000fe200078e00ff */
[----:B------:R-:W-:Y:S01]  /*5230*/  ISETP.GE.U32.AND.EX P1, PT, R3, UR9, PT, P1 ;  /* 0x0000000903007c0c */ /* 0x000fe2000bf26110 */
[----:B------:R-:W-:Y:S01]  /*5240*/  IMAD.MOV.U32 R5, RZ, RZ, -0x1 ;  /* 0xffffffffff057424 */ /* 0x000fe200078e00ff */
[----:B------:R-:W-:-:S02]  /*5250*/  @P4 LOP3.LUT R12, R12, 0x1, R11, 0x78, !PT ;  /* 0x000000010c0c4812 */ /* 0x000fc400078e780b */
[----:B0-----:R-:W-:-:S09]  /*5260*/  PRMT R10, RZ, 0x7610, R10 ;  /* 0x00007610ff0a7816 */ /* 0x001fd2000000000a */
[----:B------:R-:W-:Y:S05]  /*5270*/  @P1 BRA `(.L_x_100) ;  /* 0x00000004004c1947 */ /* 0x000fea0003800000 */
[----:B------:R-:W0:Y:S01]  /*5280*/  S2R R17, SR_CTAID.X ;  /* 0x0000000000117919 */ /* 0x000e220000002500 */
[----:B------:R-:W-:Y:S01]  /*5290*/  ULDC.64 UR8, c[0x0][0x728] ;  /* 0x0001ca0000087ab9 */ /* 0x000fe20000000a00 */
[----:B------:R-:W1:Y:S01]  /*52a0*/  LDC R18, c[0x0][0x144] ;  /* 0x00005100ff127b82 */ /* 0x000e620000000800 */
[----:B------:R-:W-:Y:S01]  /*52b0*/  ISETP.NE.U32.AND P1, PT, RZ, UR8, PT ;  /* 0x00000008ff007c0c */ /* 0x000fe2000bf25070 */
[----:B------:R-:W2:Y:S01]  /*52c0*/  S2R R6, SR_CTAID.Y ;  /* 0x0000000000067919 */ /* 0x000ea20000002600 */
[----:B------:R-:W-:Y:S01]  /*52d0*/  ULDC UR10, c[0x0][0x150] ;  /* 0x00005400000a7ab9 */ /* 0x000fe20000000800 */
[----:B------:R-:W-:Y:S01]  /*52e0*/  ULDC UR11, c[0x0][0x730] ;  /* 0x0001cc00000b7ab9 */ /* 0x000fe20000000800 */
[----:B------:R-:W-:Y:S01]  /*52f0*/  ISETP.NE.AND.EX P1, PT, RZ, UR9, PT, P1 ;  /* 0x00000009ff007c0c */ /* 0x000fe2000bf25310 */
[----:B------:R-:W-:Y:S01]  /*5300*/  IMAD.MOV.U32 R4, RZ, RZ, R2 ;  /* 0x000000ffff047224 */ /* 0x000fe200078e0002 */
[----:B0-----:R-:W-:-:S05]  /*5310*/  I2FP.F32.U32 R5, R17 ;  /* 0x0000001100057245 */ /* 0x001fca0000201000 */
[----:B------:R-:W-:Y:S01]  /*5320*/  FMUL R20, R5, UR10 ;  /* 0x0000000a05147c20 */ /* 0x000fe20008400000 */
[----:B------:R-:W-:-:S05]  /*5330*/  IMAD.MOV.U32 R5, RZ, RZ, R3 ;  /* 0x000000ffff057224 */ /* 0x000fca00078e0003 */
[----:B--2---:R-:W-:Y:S05]  /*5340*/  @!P1 BRA `(.L_x_101) ;  /* 0x0000000000289947 */ /* 0x004fea0003800000 */
[----:B------:R-:W-:Y:S02]  /*5350*/  ULDC UR10, c[0x0][0x734] ;  /* 0x0001cd00000a7ab9 */ /* 0x000fe40000000800 */
[----:B------:R-:W-:-:S05]  /*5360*/  IADD3 R5, P1, R2, UR10, RZ ;  /* 0x0000000a02057c10 */ /* 0x000fca000ff3e0ff */
[----:B------:R-:W-:-:S04]  /*5370*/  IMAD.X R19, RZ, RZ, R3, P1 ;  /* 0x000000ffff137224 */ /* 0x000fc800008e0603 */
[----:B------:R-:W-:-:S04]  /*5380*/  IMAD.WIDE.U32 R10, R19, UR8, RZ ;  /* 0x00000008130a7c25 */ /* 0x000fc8000f8e00ff */
[----:B------:R-:W-:-:S04]  /*5390*/  IMAD.WIDE.U32 R10, P1, R5, UR9, R10 ;  /* 0x00000009050a7c25 */ /* 0x000fc8000f82000a */
[----:B------:R-:W-:-:S04]  /*53a0*/  IMAD.WIDE.U32 R4, R5, UR8, RZ ;  /* 0x0000000805047c25 */ /* 0x000fc8000f8e00ff */
[----:B------:R-:W-:Y:S01]  /*53b0*/  IMAD.MOV.U32 R4, RZ, RZ, R11 ;  /* 0x000000ffff047224 */ /* 0x000fe200078e000b */
[----:B------:R-:W-:Y:S01]  /*53c0*/  IADD3 RZ, P4, R5, R10, RZ ;  /* 0x0000000a05ff7210 */ /* 0x000fe20007f9e0ff */
[----:B------:R-:W-:-:S04]  /*53d0*/  IMAD.X R5, RZ, RZ, RZ, P1 ;  /* 0x000000ffff057224 */ /* 0x000fc800008e06ff */
[----:B------:R-:W-:-:S08]  /*53e0*/  IMAD.WIDE.U32.X R4, R19, UR9, R4, P4 ;  /* 0x0000000913047c25 */ /* 0x000fd0000a0e0404 */
.L_x_101:
[--C-:B------:R-:W-:Y:S01]  /*53f0*/  SHF.R.U64 R16, R4, UR11, R5.reuse ;  /* 0x0000000b04107c19 */ /* 0x100fe20008001205 */
[----:B------:R-:W0:Y:S01]  /*5400*/  F2I.U32.TRUNC.NTZ R20, R20 ;  /* 0x0000001400147305 */ /* 0x000e22000020f000 */
[----:B------:R-:W-:Y:S01]  /*5410*/  SHF.R.U32.HI R4, RZ, UR11, R5 ;  /* 0x0000000bff047c19 */ /* 0x000fe20008011605 */
[----:B------:R-:W-:Y:S01]  /*5420*/  ULDC.64 UR8, c[0x0][0x720] ;  /* 0x0001c80000087ab9 */ /* 0x000fe20000000a00 */
[----:B------:R-:W-:Y:S01]  /*5430*/  IADD3 R11, P1, RZ, -R16, RZ ;  /* 0x80000010ff0b7210 */ /* 0x000fe20007f3e0ff */
[----:B------:R-:W-:Y:S01]  /*5440*/  ULDC.64 UR10, c[0x0][0x740] ;  /* 0x0001d000000a7ab9 */ /* 0x000fe20000000a00 */
[----:B------:R-:W2:Y:S03]  /*5450*/  LDC R21, c[0x0][0x148] ;  /* 0x00005200ff157b82 */ /* 0x000ea60000000800 */
[----:B------:R-:W-:Y:S01]  /*5460*/  IMAD.X R4, RZ, RZ, ~R4, P1 ;  /* 0x000000ffff047224 */ /* 0x000fe200008e0e04 */
[----:B------:R-:W-:-:S03]  /*5470*/  ISETP.NE.U32.AND P1, PT, RZ, UR10, PT ;  /* 0x0000000aff007c0c */ /* 0x000fc6000bf25070 */
[----:B------:R-:W-:Y:S01]  /*5480*/  IMAD R10, R4, UR8, RZ ;  /* 0x00000008040a7c24 */ /* 0x000fe2000f8e02ff */
[----:B------:R-:W-:Y:S01]  /*5490*/  ISETP.NE.AND.EX P1, PT, RZ, UR11, PT, P1 ;  /* 0x0000000bff007c0c */ /* 0x000fe2000bf25310 */
[----:B------:R-:W-:Y:S01]  /*54a0*/  IMAD.WIDE.U32 R4, R11, UR8, R2 ;  /* 0x000000080b047c25 */ /* 0x000fe2000f8e0002 */
[----:B------:R-:W-:-:S03]  /*54b0*/  ULDC UR8, c[0x0][0x718] ;  /* 0x0001c60000087ab9 */ /* 0x000fc60000000800 */
[----:B------:R-:W-:Y:S01]  /*54c0*/  IMAD R11, R11, UR9, R10 ;  /* 0x000000090b0b7c24 */ /* 0x000fe2000f8e020a */
[----:B------:R-:W-:Y:S01]  /*54d0*/  ULDC UR9, c[0x0][0x154] ;  /* 0x0000550000097ab9 */ /* 0x000fe20000000800 */
[----:B0-----:R-:W-:Y:S02]  /*54e0*/  IMAD.MOV R10, RZ, RZ, -R20 ;  /* 0x000000ffff0a7224 */ /* 0x001fe400078e0a14 */
[----:B------:R-:W-:Y:S02]  /*54f0*/  IMAD.IADD R5, R5, 0x1, R11 ;  /* 0x0000000105057824 */ /* 0x000fe400078e020b */
[----:B-1----:R-:W-:Y:S01]  /*5500*/  IMAD R17, R18, R10, R17 ;  /* 0x0000000a12117224 */ /* 0x002fe200078e0211 */
[----:B------:R-:W-:Y:S02]  /*5510*/  I2FP.F32.U32 R10, R6 ;  /* 0x00000006000a7245 */ /* 0x000fe40000201000 */
[--C-:B------:R-:W-:Y:S02]  /*5520*/  SHF.R.U64 R18, R4, UR8, R5.reuse ;  /* 0x0000000804127c19 */ /* 0x100fe40008001205 */
[----:B------:R-:W-:Y:S01]  /*5530*/  SHF.R.U32.HI R5, RZ, UR8, R5 ;  /* 0x00000008ff057c19 */ /* 0x000fe20008011605 */
[----:B------:R-:W-:Y:S01]  /*5540*/  FMUL R10, R10, UR9 ;  /* 0x000000090a0a7c20 */ /* 0x000fe20008400000 */
[----:B------:R-:W-:-:S02]  /*5550*/  ULDC UR8, c[0x0][0x708] ;  /* 0x0001c20000087ab9 */ /* 0x000fc40000000800 */
[--C-:B------:R-:W-:Y:S01]  /*5560*/  SHF.R.U64 R20, R18, UR8, R5.reuse ;  /* 0x0000000812147c19 */ /* 0x100fe20008001205 */
[----:B------:R0:W1:Y:S01]  /*5570*/  F2I.U32.TRUNC.NTZ R22, R10 ;  /* 0x0000000a00167305 */ /* 0x000062000020f000 */
[----:B------:R-:W-:Y:S01]  /*5580*/  SHF.R.U32.HI R5, RZ, UR8, R5 ;  /* 0x00000008ff057c19 */ /* 0x000fe20008011605 */
[----:B------:R-:W-:-:S03]  /*5590*/  ULDC UR8, c[0x0][0x758] ;  /* 0x0001d60000087ab9 */ /* 0x000fc60000000800 */
[--C-:B------:R-:W-:Y:S02]  /*55a0*/  SHF.R.U64 R19, R20, UR8, R5.reuse ;  /* 0x0000000814137c19 */ /* 0x100fe40008001205 */
[----:B------:R-:W-:-:S03]  /*55b0*/  SHF.R.U32.HI R23, RZ, UR8, R5 ;  /* 0x00000008ff177c19 */ /* 0x000fc60008011605 */
[----:B------:R-:W-:Y:S02]  /*55c0*/  IMAD.MOV.U32 R4, RZ, RZ, R19 ;  /* 0x000000ffff047224 */ /* 0x000fe400078e0013 */
[----:B------:R-:W-:Y:S01]  /*55d0*/  IMAD.MOV.U32 R5, RZ, RZ, R23 ;  /* 0x000000ffff057224 */ /* 0x000fe200078e0017 */
[----:B0-----:R-:W-:Y:S06]  /*55e0*/  @!P1 BRA `(.L_x_102) ;  /* 0x0000000000289947 */ /* 0x001fec0003800000 */
        /* <DEDUP_REMOVED lines=10> */
.L_x_102:
[----:B------:R-:W-:Y:S01]  /*5690*/  ULDC UR8, c[0x0][0x748] ;  /* 0x0001d20000087ab9 */ /* 0x000fe20000000800 */
[----:B-1----:R-:W-:Y:S01]  /*56a0*/  IMAD.MOV R22, RZ, RZ, -R22 ;  /* 0x000000ffff167224 */ /* 0x002fe200078e0a16 */
[----:B------:R-:W-:Y:S01]  /*56b0*/  SHF.R.U64 R5, R4, UR8, R5 ;  /* 0x0000000804057c19 */ /* 0x000fe20008001205 */
[----:B------:R-:W-:Y:S01]  /*56c0*/  ULDC UR8, c[0x0][0x738] ;  /* 0x0001ce0000087ab9 */ /* 0x000fe20000000800 */
[----:B------:R-:W-:Y:S01]  /*56d0*/  LOP3.LUT R4, R20, UR7, RZ, 0xc0, !PT ;  /* 0x0000000714047c12 */ /* 0x000fe2000f8ec0ff */
[----:B--2---:R-:W-:Y:S01]  /*56e0*/  @P3 IMAD R17, R21, R22, R6 ;  /* 0x0000001615113224 */ /* 0x004fe200078e0206 */
[----:B------:R-:W-:Y:S01]  /*56f0*/  LOP3.LUT R18, R18, UR4, RZ, 0xc0, !PT ;  /* 0x0000000412127c12 */ /* 0x000fe2000f8ec0ff */
[----:B------:R-:W-:Y:S01]  /*5700*/  IMAD.MOV R6, RZ, RZ, -R5 ;  /* 0x000000ffff067224 */ /* 0x000fe200078e0a05 */
[----:B------:R-:W-:Y:S01]  /*5710*/  ULDC UR9, c[0x0][0x710] ;  /* 0x0001c40000097ab9 */ /* 0x000fe20000000800 */
[----:B------:R-:W-:Y:S02]  /*5720*/  IMAD R4, R5, UR5, R4 ;  /* 0x0000000505047c24 */ /* 0x000fe4000f8e0204 */
[----:B------:R-:W-:Y:S01]  /*5730*/  IMAD R19, R6, UR8, R19 ;  /* 0x0000000806137c24 */ /* 0x000fe2000f8e0213 */
[----:B------:R-:W-:Y:S01]  /*5740*/  ULDC UR8, c[0x0][0x700] ;  /* 0x0001c00000087ab9 */ /* 0x000fe20000000800 */
[----:B------:R-:W-:-:S02]  /*5750*/  IMAD R17, R4, UR9, R17 ;  /* 0x0000000904117c24 */ /* 0x000fc4000f8e0211 */
[----:B------:R-:W-:Y:S02]  /*5760*/  IMAD R6, R19, UR8, R18 ;  /* 0x0000000813067c24 */ /* 0x000fe4000f8e0212 */
[----:B------:R-:W-:Y:S02]  /*5770*/  IMAD.MOV.U32 R10, RZ, RZ, 0x1 ;  /* 0x00000001ff0a7424 */ /* 0x000fe400078e00ff */
[----:B------:R-:W-:Y:S01]  /*5780*/  IMAD.MOV.U32 R5, RZ, RZ, R16 ;  /* 0x000000ffff057224 */ /* 0x000fe200078e0010 */
[----:B------:R-:W-:Y:S02]  /*5790*/  SEL R4, R6, R17, !P3 ;  /* 0x0000001106047207 */ /* 0x000fe40005800000 */
[----:B------:R-:W-:-:S07]  /*57a0*/  SEL R6, R17, R6, !P3 ;  /* 0x0000000611067207 */ /* 0x000fce0005800000 */
.L_x_100:
[----:B------:R-:W-:Y:S05]  /*57b0*/  BSYNC B1 ;  /* 0x0000000000017941 */ /* 0x000fea0003800000 */
.L_x_99:
[----:B------:R-:W-:-:S13]  /*57c0*/  LOP3.LUT P1, RZ, R10, 0xff, RZ, 0xc0, !PT ;  /* 0x000000ff0aff7812 */ /* 0x000fda000782c0ff */
[----:B------:R-:W-:Y:S05]  /*57d0*/  @P1 BRA `(.L_x_103) ;  /* 0xfffffff4000c1947 */ /* 0x000fea000383ffff */
[----:B------:R-:W-:Y:S05]  /*57e0*/  BSYNC B0 ;  /* 0x0000000000007941 */ /* 0x000fea0003800000 */
.L_x_91:
[----:B------:R-:W-:-:S03]  /*57f0*/  UMOV UR8, 0xffffffff ;  /* 0xffffffff00087882 */ /* 0x000fc60000000000 */
[----:B------:R-:W-:Y:S05]  /*5800*/  BRA.DIV UR8, `(.L_x_104) ;  /* 0x0000000e082c7947 */ /* 0x000fea000b800000 */
[----:B------:R-:W-:-:S13]  /*5810*/  ELECT P0, URZ, PT ;  /* 0x00000000003f782f */ /* 0x000fda0003800000 */
.L_x_134:
[----:B------:R-:W-:Y:S04]  /*5820*/  BSSY B0, `(.L_x_105) ;  /* 0x00000a9000007945 */ /* 0x000fe80003800000 */
[----:B------:R-:W-:Y:S05]  /*5830*/  @!P0 BRA `(.L_x_106) ;  /* 0x00000008009c8947 */ /* 0x000fea0003800000 */
[----:B------:R-:W-:-:S04]  /*5840*/  LOP3.LUT R7, R7, 0x2, RZ, 0xfc, !PT ;  /* 0x0000000207077812 */ /* 0x000fc800078efcff */
[----:B------:R-:W-:-:S13]  /*5850*/  ISETP.NE.AND P0, PT, R7, 0x3, PT ;  /* 0x000000030700780c */ /* 0x000fda0003f05270 */
[----:B------:R-:W-:Y:S05]  /*5860*/  @!P0 BRA `(.L_x_107) ;  /* 0x0000000000048947 */ /* 0x000fea0003800000 */
[----:B------:R-:W-:Y:S01]  /*5870*/  BPT.TRAP 0x1 ;  /* 0x000000040000795c */ /* 0x000fe20000300000 */
.L_x_107:
[----:B------:R-:W0:Y:S01]  /*5880*/  S2R R3, SR_CgaCtaId ;  /* 0x0000000000037919 */ /* 0x000e220000008800 */
[----:B------:R-:W-:Y:S02]  /*5890*/  MOV R0, 0x400 ;  /* 0x0000040000007802 */ /* 0x000fe40000000f00 */
[----:B------:R-:W-:Y:S02]  /*58a0*/  SHF.L.U32 R2, R12, 0x1f, RZ ;  /* 0x0000001f0c027819 */ /* 0x000fe400000006ff */
[----:B0-----:R-:W-:-:S05]  /*58b0*/  LEA R0, R3, R0, 0x18 ;  /* 0x0000000003007211 */ /* 0x001fca00078ec0ff */
[----:B------:R-:W-:-:S04]  /*58c0*/  VIADD R0, R0, 0x90 ;  /* 0x0000009000007836 */ /* 0x000fc80000000000 */
[C---:B------:R-:W-:Y:S02]  /*58d0*/  IMAD R5, R15.reuse, 0x8, R0 ;  /* 0x000000080f057824 */ /* 0x040fe400078e0200 */
[----:B------:R-:W-:Y:S02]  /*58e0*/  VIADD R15, R15, 0x1 ;  /* 0x000000010f0f7836 */ /* 0x000fe40000000000 */
[----:B------:R-:W0:Y:S03]  /*58f0*/  SYNCS.PHASECHK.TRANS64.TRYWAIT P0, [R5+URZ], R2 ;  /* 0x00000002050075a7 */ /* 0x000e26000800017f */
[----:B------:R-:W-:-:S04]  /*5900*/  ISETP.NE.AND P1, PT, R15, 0x12, PT ;  /* 0x000000120f00780c */ /* 0x000fc80003f25270 */
[----:B------:R-:W-:Y:S02]  /*5910*/  SEL R3, RZ, 0x1, P1 ;  /* 0x00000001ff037807 */ /* 0x000fe40000800000 */
[----:B------:R-:W-:Y:S02]  /*5920*/  SEL R15, R15, RZ, P1 ;  /* 0x000000ff0f0f7207 */ /* 0x000fe40000800000 */
[----:B------:R-:W-:-:S03]  /*5930*/  LOP3.LUT R12, R12, R3, RZ, 0x3c, !PT ;  /* 0x000000030c0c7212 */ /* 0x000fc600078e3cff */
[----:B------:R-:W-:Y:S01]  /*5940*/  IMAD R7, R15, 0x8, R0 ;  /* 0x000000080f077824 */ /* 0x000fe200078e0200 */
[----:B------:R-:W-:Y:S01]  /*5950*/  SHF.L.U32 R4, R12, 0x1f, RZ ;  /* 0x0000001f0c047819 */ /* 0x000fe200000006ff */
[----:B0-----:R-:W-:Y:S06]  /*5960*/  @!P0 BRA `(.L_x_108) ;  /* 0x0000000800f88947 */ /* 0x001fec0003800000 */
.L_x_135:
[----:B------:R-:W1:Y:S01]  /*5970*/  SYNCS.PHASECHK.TRANS64.TRYWAIT P0, [R7+URZ], R4 ;  /* 0x00000004070075a7 */ /* 0x000e62000800017f */
[----:B0-----:R-:W-:-:S05]  /*5980*/  VIADD R2, R15, 0x1 ;  /* 0x000000010f027836 */ /* 0x001fca0000000000 */
[----:B------:R-:W-:-:S04]  /*5990*/  ISETP.NE.AND P1, PT, R2, 0x12, PT ;  /* 0x000000120200780c */ /* 0x000fc80003f25270 */
[----:B------:R-:W-:Y:S02]  /*59a0*/  SEL R3, RZ, 0x1, P1 ;  /* 0x00000001ff037807 */ /* 0x000fe40000800000 */
[----:B------:R-:W-:Y:S02]  /*59b0*/  SEL R9, R2, RZ, P1 ;  /* 0x000000ff02097207 */ /* 0x000fe40000800000 */
[----:B------:R-:W-:-:S03]  /*59c0*/  LOP3.LUT R12, R12, R3, RZ, 0x3c, !PT ;  /* 0x000000030c0c7212 */ /* 0x000fc600078e3cff */
[----:B------:R-:W-:Y:S01]  /*59d0*/  IMAD R6, R9, 0x8, R0 ;  /* 0x0000000809067824 */ /* 0x000fe200078e0200 */
[----:B------:R-:W-:Y:S01]  /*59e0*/  SHF.L.U32 R5, R12, 0x1f, RZ ;  /* 0x0000001f0c057819 */ /* 0x000fe200000006ff */
[----:B-1----:R-:W-:Y:S06]  /*59f0*/  @!P0 BRA `(.L_x_109) ;  /* 0x0000000800e88947 */ /* 0x002fec0003800000 */
.L_x_136:
[----:B------:R-:W1:Y:S01]  /*5a00*/  SYNCS.PHASECHK.TRANS64.TRYWAIT P0, [R6+URZ], R5 ;  /* 0x00000005060075a7 */ /* 0x000e62000800017f */
[----:B------:R-:W-:-:S05]  /*5a10*/  VIADD R2, R9, 0x1 ;  /* 0x0000000109027836 */ /* 0x000fca0000000000 */
[----:B------:R-:W-:-:S04]  /*5a20*/  ISETP.NE.AND P1, PT, R2, 0x12, PT ;  /* 0x000000120200780c */ /* 0x000fc80003f25270 */
[----:B------:R-:W-:Y:S02]  /*5a30*/  SEL R3, RZ, 0x1, P1 ;  /* 0x00000001ff037807 */ /* 0x000fe40000800000 */
[----:B0-----:R-:W-:Y:S02]  /*5a40*/  SEL R7, R2, RZ, P1 ;  /* 0x000000ff02077207 */ /* 0x001fe40000800000 */
[----:B------:R-:W-:-:S03]  /*5a50*/  LOP3.LUT R12, R12, R3, RZ, 0x3c, !PT ;  /* 0x000000030c0c7212 */ /* 0x000fc600078e3cff */
[----:B------:R-:W-:Y:S01]  /*5a60*/  IMAD R9, R7, 0x8, R0 ;  /* 0x0000000807097824 */ /* 0x000fe200078e0200 */
[----:B------:R-:W-:Y:S01]  /*5a70*/  SHF.L.U32 R4, R12, 0x1f, RZ ;  /* 0x0000001f0c047819 */ /* 0x000fe200000006ff */
[----:B-1----:R-:W-:Y:S06]  /*5a80*/  @!P0 BRA `(.L_x_110) ;  /* 0x0000000800d88947 */ /* 0x002fec0003800000 */
.L_x_137:
[----:B------:R-:W1:Y:S01]  /*5a90*/  SYNCS.PHASECHK.TRANS64.TRYWAIT P0, [R9+URZ], R4 ;  /* 0x00000004090075a7 */ /* 0x000e62000800017f */
[----:B------:R-:W-:-:S05]  /*5aa0*/  VIADD R2, R7, 0x1 ;  /* 0x0000000107027836 */ /* 0x000fca0000000000 */
[----:B------:R-:W-:-:S04]  /*5ab0*/  ISETP.NE.AND P1, PT, R2, 0x12, PT ;  /* 0x000000120200780c */ /* 0x000fc80003f25270 */
[----:B------:R-:W-:Y:S02]  /*5ac0*/  SEL R3, RZ, 0x1, P1 ;  /* 0x00000001ff037807 */ /* 0x000fe40000800000 */
[----:B------:R-:W-:Y:S02]  /*5ad0*/  SEL R7, R2, RZ, P1 ;  /* 0x000000ff02077207 */ /* 0x000fe40000800000 */
[----:B------:R-:W-:-:S03]  /*5ae0*/  LOP3.LUT R12, R12, R3, RZ, 0x3c, !PT ;  /* 0x000000030c0c7212 */ /* 0x000fc600078e3cff */
[----:B0-----:R-:W-:Y:S01]  /*5af0*/  IMAD R6, R7, 0x8, R0 ;  /* 0x0000000807067824 */ /* 0x001fe200078e0200 */
[----:B------:R-:W-:Y:S01]  /*5b00*/  SHF.L.U32 R5, R12, 0x1f, RZ ;  /* 0x0000001f0c057819 */ /* 0x000fe200000006ff */
[----:B-1----:R-:W-:Y:S06]  /*5b10*/  @!P0 BRA `(.L_x_111) ;  /* 0x0000000800c88947 */ /* 0x002fec0003800000 */
.L_x_138:
        /* <DEDUP_REMOVED lines=9> */
.L_x_139:
        /* <DEDUP_REMOVED lines=9> */
.L_x_140:
        /* <DEDUP_REMOVED lines=9> */
.L_x_141:
        /* <DEDUP_REMOVED lines=9> */
.L_x_142:
        /* <DEDUP_REMOVED lines=9> */
.L_x_143:
        /* <DEDUP_REMOVED lines=9> */
.L_x_144:
        /* <DEDUP_REMOVED lines=9> */
.L_x_145:
        /* <DEDUP_REMOVED lines=9> */
.L_x_146:
        /* <DEDUP_REMOVED lines=9> */
.L_x_147:
        /* <DEDUP_REMOVED lines=9> */
.L_x_148:
        /* <DEDUP_REMOVED lines=9> */
.L_x_149:
        /* <DEDUP_REMOVED lines=9> */
.L_x_150:
[----:B------:R-:W1:Y:S01]  /*61e0*/  SYNCS.PHASECHK.TRANS64.TRYWAIT P0, [R6+URZ], R5 ;  /* 0x00000005060075a7 */ /* 0x000e62000800017f */
[----:B------:R-:W-:-:S05]  /*61f0*/  VIADD R2, R7, 0x1 ;  /* 0x0000000107027836 */ /* 0x000fca0000000000 */
[----:B------:R-:W-:-:S04]  /*6200*/  ISETP.NE.AND P1, PT, R2, 0x12, PT ;  /* 0x000000120200780c */ /* 0x000fc80003f25270 */
[----:B0-----:R-:W-:Y:S02]  /*6210*/  SEL R4, RZ, 0x1, P1 ;  /* 0x00000001ff047807 */ /* 0x001fe40000800000 */
[----:B------:R-:W-:Y:S02]  /*6220*/  SEL R3, R2, RZ, P1 ;  /* 0x000000ff02037207 */ /* 0x000fe40000800000 */
[----:B------:R-:W-:Y:S01]  /*6230*/  LOP3.LUT R4, R11, R4, RZ, 0x3c, !PT ;  /* 0x000000040b047212 */ /* 0x000fe200078e3cff */
[----:B-1----:R-:W-:Y:S06]  /*6240*/  @!P0 BRA `(.L_x_124) ;  /* 0x0000000800008947 */ /* 0x002fec0003800000 */
.L_x_151:
[----:B------:R-:W-:Y:S01]  /*6250*/  IMAD R3, R3, 0x8, R0 ;  /* 0x0000000803037824 */ /* 0x000fe200078e0200 */
[----:B------:R-:W-:-:S07]  /*6260*/  SHF.L.U32 R0, R4, 0x1f, RZ ;  /* 0x0000001f04007819 */ /* 0x000fce00000006ff */
.L_x_125:
[----:B-1----:R1:W2:Y:S02]  /*6270*/  SYNCS.PHASECHK.TRANS64.TRYWAIT P0, [R3+URZ], R0 ;  /* 0x00000000030075a7 */ /* 0x0022a4000800017f */
[----:B--2---:R-:W-:Y:S05]  /*6280*/  @!P0 NANOSLEEP.SYNCS 0x989680 ;  /* 0x009896800000895d */ /* 0x004fea0003900000 */
[----:B------:R-:W2:Y:S02]  /*6290*/  @!P0 SYNCS.PHASECHK.TRANS64 P0, [R3+URZ], R0 ;  /* 0x00000000030085a7 */ /* 0x000ea4000800007f */
[----:B--2---:R-:W-:Y:S05]  /*62a0*/  @!P0 BRA `(.L_x_125) ;  /* 0xfffffffc00f08947 */ /* 0x004fea000383ffff */
.L_x_106:
[----:B------:R-:W-:Y:S05]  /*62b0*/  BSYNC B0 ;  /* 0x0000000000007941 */ /* 0x000fea0003800000 */
.L_x_105:
[----:B------:R-:W-:Y:S05]  /*62c0*/  EXIT ;  /* 0x000000000000794d */ /* 0x000fea0003800000 */
.L_x_16:
[----:B0-----:R-:W-:-:S04]  /*62d0*/  IMAD.U32 R19, RZ, RZ, UR12 ;  /* 0x0000000cff137e24 */ /* 0x001fc8000f8e00ff */
[----:B------:R0:W1:Y:S03]  /*62e0*/  SYNCS.PHASECHK.TRANS64.TRYWAIT P0, [R19+URZ+-0x8], R18 ;  /* 0xfffff812130075a7 */ /* 0x000066000800017f */
[----:B-1----:R-:W-:Y:S05]  /*62f0*/  @!P0 NANOSLEEP.SYNCS 0x989680 ;  /* 0x009896800000895d */ /* 0x002fea0003900000 */
[----:B------:R-:W1:Y:S02]  /*6300*/  @!P0 SYNCS.PHASECHK.TRANS64 P0, [R19+URZ+-0x8], R18 ;  /* 0xfffff812130085a7 */ /* 0x000e64000800007f */
[----:B-1----:R-:W-:Y:S05]  /*6310*/  @!P0 BRA `(.L_x_16) ;  /* 0xfffffffc00ec8947 */ /* 0x002fea000383ffff */
[----:B------:R-:W-:Y:S05]  /*6320*/  BRA `(.L_x_126) ;  /* 0xffffffb000fc7947 */ /* 0x000fea000383ffff */
.L_x_21:
[----:B-1----:R-:W-:-:S04]  /*6330*/  IMAD.U32 R20, RZ, RZ, UR8 ;  /* 0x00000008ff147e24 */ /* 0x002fc8000f8e00ff */
[----:B------:R1:W2:Y:S03]  /*6340*/  SYNCS.PHASECHK.TRANS64.TRYWAIT P0, [R20+URZ], R19 ;  /* 0x00000013140075a7 */ /* 0x0002a6000800017f */
[----:B--2---:R-:W-:Y:S05]  /*6350*/  @!P0 NANOSLEEP.SYNCS 0x989680 ;  /* 0x009896800000895d */ /* 0x004fea0003900000 */
[----:B------:R-:W2:Y:S02]  /*6360*/  @!P0 SYNCS.PHASECHK.TRANS64 P0, [R20+URZ], R19 ;  /* 0x00000013140085a7 */ /* 0x000ea4000800007f */
[----:B--2---:R-:W-:Y:S05]  /*6370*/  @!P0 BRA `(.L_x_21) ;  /* 0xfffffffc00ec8947 */ /* 0x004fea000383ffff */
[----:B------:R-:W-:Y:S05]  /*6380*/  BRA `(.L_x_20) ;  /* 0xffffffb400687947 */ /* 0x000fea000383ffff */
.L_x_25:
[----:B0-----:R-:W-:-:S04]  /*6390*/  IMAD.U32 R19, RZ, RZ, UR12 ;  /* 0x0000000cff137e24 */ /* 0x001fc8000f8e00ff */
[----:B------:R0:W1:Y:S03]  /*63a0*/  SYNCS.PHASECHK.TRANS64.TRYWAIT P0, [R19+URZ+0x8], R18 ;  /* 0x00000812130075a7 */ /* 0x000066000800017f */
[----:B-1----:R-:W-:Y:S05]  /*63b0*/  @!P0 NANOSLEEP.SYNCS 0x989680 ;  /* 0x009896800000895d */ /* 0x002fea0003900000 */
[----:B------:R-:W1:Y:S02]  /*63c0*/  @!P0 SYNCS.PHASECHK.TRANS64 P0, [R19+URZ+0x8], R18 ;  /* 0x00000812130085a7 */ /* 0x000e64000800007f */
[----:B-1----:R-:W-:Y:S05]  /*63d0*/  @!P0 BRA `(.L_x_25) ;  /* 0xfffffffc00ec8947 */ /* 0x002fea000383ffff */
[----:B------:R-:W-:Y:S05]  /*63e0*/  BRA `(.L_x_127) ;  /* 0xffffffb8002c7947 */ /* 0x000fea000383ffff */
.L_x_92:
[----:B------:R-:W-:Y:S01]  /*63f0*/  BSSY B1, `(.L_x_128) ;  /* 0x0000006000017945 */ /* 0x000fe20003800000 */
[----:B------:R-:W-:-:S07]  /*6400*/  IMAD.MOV.U32 R10, RZ, RZ, -0x1 ;  /* 0xffffffffff0a7424 */ /* 0x000fce00078e00ff */
[----:B------:R-:W-:Y:S05]  /*6410*/  WARPSYNC.COLLECTIVE R10, `(.L_x_129) ;  /* 0x000000000a0c7348 */ /* 0x000fea0003c00000 */
[----:B------:R-:W-:Y:S02]  /*6420*/  ELECT P1, UR62, PT ;  /* 0x00000000003e782f */ /* 0x000fe40003820000 */
[----:B------:R-:W-:Y:S01]  /*6430*/  MOV R10, UR62 ;  /* 0x0000003e000a7c02 */ /* 0x000fe20008000f00 */
[----:B------:R-:W-:Y:S10]  /*6440*/  ENDCOLLECTIVE ;  /* 0x000000000000791b */ /* 0x000ff40003800000 */
.L_x_129:
[----:B------:R-:W-:Y:S05]  /*6450*/  BSYNC B1 ;  /* 0x0000000000017941 */ /* 0x000fea0003800000 */
.L_x_128:
[----:B------:R-:W-:Y:S05]  /*6460*/  BRA `(.L_x_130) ;  /* 0xffffffe400f47947 */ /* 0x000fea000383ffff */
.L_x_95:
[----:B-1----:R1:W2:Y:S02]  /*6470*/  SYNCS.PHASECHK.TRANS64.TRYWAIT P1, [R18+URZ+0x90], R11 ;  /* 0x0000900b120075a7 */ /* 0x0022a4000802017f */
[----:B--2---:R-:W-:Y:S05]  /*6480*/  @!P1 NANOSLEEP.SYNCS 0x989680 ;  /* 0x009896800000995d */ /* 0x004fea0003900000 */
[----:B------:R-:W2:Y:S02]  /*6490*/  @!P1 SYNCS.PHASECHK.TRANS64 P1, [R18+URZ+0x90], R11 ;  /* 0x0000900b120095a7 */ /* 0x000ea4000802007f */
[----:B--2---:R-:W-:Y:S05]  /*64a0*/  @!P1 BRA `(.L_x_95) ;  /* 0xfffffffc00f09947 */ /* 0x004fea000383ffff */
[----:B------:R-:W-:Y:S05]  /*64b0*/  BRA `(.L_x_131) ;  /* 0xffffffe8002c7947 */ /* 0x000fea000383ffff */
.L_x_104:
[----:B------:R-:W-:Y:S01]  /*64c0*/  BSSY B0, `(.L_x_132) ;  /* 0x0000006000007945 */ /* 0x000fe20003800000 */
[----:B------:R-:W-:-:S07]  /*64d0*/  IMAD.MOV.U32 R10, RZ, RZ, -0x1 ;  /* 0xffffffffff0a7424 */ /* 0x000fce00078e00ff */
[----:B------:R-:W-:Y:S05]  /*64e0*/  WARPSYNC.COLLECTIVE R10, `(.L_x_133) ;  /* 0x000000000a0c7348 */ /* 0x000fea0003c00000 */
[----:B------:R-:W-:Y:S02]  /*64f0*/  ELECT P1, UR62, PT ;  /* 0x00000000003e782f */ /* 0x000fe40003820000 */
[----:B------:R-:W-:Y:S01]  /*6500*/  MOV R10, UR62 ;  /* 0x0000003e000a7c02 */ /* 0x000fe20008000f00 */
[----:B------:R-:W-:Y:S10]  /*6510*/  ENDCOLLECTIVE ;  /* 0x000000000000791b */ /* 0x000ff40003800000 */
.L_x_133:
[----:B------:R-:W-:Y:S05]  /*6520*/  BSYNC B0 ;  /* 0x0000000000007941 */ /* 0x000fea0003800000 */
.L_x_132:
[----:B------:R-:W-:Y:S01]  /*6530*/  PLOP3.LUT P0, PT, P1, PT, PT, 0x80, 0x0 ;  /* 0x000000000000781c */ /* 0x000fe20000f0f070 */
[----:B------:R-:W-:-:S12]  /*6540*/  BRA `(.L_x_134) ;  /* 0xfffffff000b47947 */ /* 0x000fd8000383ffff */
.L_x_108:
[----:B0-----:R0:W1:Y:S02]  /*6550*/  SYNCS.PHASECHK.TRANS64.TRYWAIT P0, [R5+URZ], R2 ;  /* 0x00000002050075a7 */ /* 0x001064000800017f */
[----:B-1----:R-:W-:Y:S05]  /*6560*/  @!P0 NANOSLEEP.SYNCS 0x989680 ;  /* 0x009896800000895d */ /* 0x002fea0003900000 */
[----:B------:R-:W1:Y:S02]  /*6570*/  @!P0 SYNCS.PHASECHK.TRANS64 P0, [R5+URZ], R2 ;  /* 0x00000002050085a7 */ /* 0x000e64000800007f */
[----:B-1----:R-:W-:Y:S05]  /*6580*/  @!P0 BRA `(.L_x_108) ;  /* 0xfffffffc00f08947 */ /* 0x002fea000383ffff */
[----:B------:R-:W-:Y:S05]  /*6590*/  BRA `(.L_x_135) ;  /* 0xfffffff000f47947 */ /* 0x000fea000383ffff */
.L_x_109:
[----:B0-----:R0:W1:Y:S02]  /*65a0*/  SYNCS.PHASECHK.TRANS64.TRYWAIT P0, [R7+URZ], R4 ;  /* 0x00000004070075a7 */ /* 0x001064000800017f */
[----:B-1----:R-:W-:Y:S05]  /*65b0*/  @!P0 NANOSLEEP.SYNCS 0x989680 ;  /* 0x009896800000895d */ /* 0x002fea0003900000 */
[----:B------:R-:W1:Y:S02]  /*65c0*/  @!P0 SYNCS.PHASECHK.TRANS64 P0, [R7+URZ], R4 ;  /* 0x00000004070085a7 */ /* 0x000e64000800007f */
[----:B-1----:R-:W-:Y:S05]  /*65d0*/  @!P0 BRA `(.L_x_109) ;  /* 0xfffffffc00f08947 */ /* 0x002fea000383ffff */
[----:B------:R-:W-:Y:S05]  /*65e0*/  BRA `(.L_x_136) ;  /* 0xfffffff400047947 */ /* 0x000fea000383ffff */
.L_x_110:
[----:B0-----:R0:W1:Y:S02]  /*65f0*/  SYNCS.PHASECHK.TRANS64.TRYWAIT P0, [R6+URZ], R5 ;  /* 0x00000005060075a7 */ /* 0x001064000800017f */
[----:B-1----:R-:W-:Y:S05]  /*6600*/  @!P0 NANOSLEEP.SYNCS 0x989680 ;  /* 0x009896800000895d */ /* 0x002fea0003900000 */
[----:B------:R-:W1:Y:S02]  /*6610*/  @!P0 SYNCS.PHASECHK.TRANS64 P0, [R6+URZ], R5 ;  /* 0x00000005060085a7 */ /* 0x000e64000800007f */
[----:B-1----:R-:W-:Y:S05]  /*6620*/  @!P0 BRA `(.L_x_110) ;  /* 0xfffffffc00f08947 */ /* 0x002fea000383ffff */
[----:B------:R-:W-:Y:S05]  /*6630*/  BRA `(.L_x_137) ;  /* 0xfffffff400147947 */ /* 0x000fea000383ffff */
.L_x_111:
[----:B0-----:R0:W1:Y:S02]  /*6640*/  SYNCS.PHASECHK.TRANS64.TRYWAIT P0, [R9+URZ], R4 ;  /* 0x00000004090075a7 */ /* 0x001064000800017f */
[----:B-1----:R-:W-:Y:S05]  /*6650*/  @!P0 NANOSLEEP.SYNCS 0x989680 ;  /* 0x009896800000895d */ /* 0x002fea0003900000 */
[----:B------:R-:W1:Y:S02]  /*6660*/  @!P0 SYNCS.PHASECHK.TRANS64 P0, [R9+URZ], R4 ;  /* 0x00000004090085a7 */ /* 0x000e64000800007f */
[----:B-1----:R-:W-:Y:S05]  /*6670*/  @!P0 BRA `(.L_x_111) ;  /* 0xfffffffc00f08947 */ /* 0x002fea000383ffff */
[----:B------:R-:W-:Y:S05]  /*6680*/  BRA `(.L_x_138) ;  /* 0xfffffff400247947 */ /* 0x000fea000383ffff */
.L_x_112:
[----:B0-----:R0:W1:Y:S02]  /*6690*/  SYNCS.PHASECHK.TRANS64.TRYWAIT P0, [R6+URZ], R5 ;  /* 0x00000005060075a7 */ /* 0x001064000800017f */
[----:B-1----:R-:W-:Y:S05]  /*66a0*/  @!P0 NANOSLEEP.SYNCS 0x989680 ;  /* 0x009896800000895d */ /* 0x002fea0003900000 */
[----:B------:R-:W1:Y:S02]  /*66b0*/  @!P0 SYNCS.PHASECHK.TRANS64 P0, [R6+URZ], R5 ;  /* 0x00000005060085a7 */ /* 0x000e64000800007f */
[----:B-1----:R-:W-:Y:S05]  /*66c0*/  @!P0 BRA `(.L_x_112) ;  /* 0xfffffffc00f08947 */ /* 0x002fea000383ffff */
[----:B------:R-:W-:Y:S05]  /*66d0*/  BRA `(.L_x_139) ;  /* 0xfffffff400347947 */ /* 0x000fea000383ffff */
.L_x_113:
[----:B0-----:R0:W1:Y:S02]  /*66e0*/  SYNCS.PHASECHK.TRANS64.TRYWAIT P0, [R9+URZ], R4 ;  /* 0x00000004090075a7 */ /* 0x001064000800017f */
[----:B-1----:R-:W-:Y:S05]  /*66f0*/  @!P0 NANOSLEEP.SYNCS 0x989680 ;  /* 0x009896800000895d */ /* 0x002fea0003900000 */
[----:B------:R-:W1:Y:S02]  /*6700*/  @!P0 SYNCS.PHASECHK.TRANS64 P0, [R9+URZ], R4 ;  /* 0x00000004090085a7 */ /* 0x000e64000800007f */
[----:B-1----:R-:W-:Y:S05]  /*6710*/  @!P0 BRA `(.L_x_113) ;  /* 0xfffffffc00f08947 */ /* 0x002fea000383ffff */
[----:B------:R-:W-:Y:S05]  /*6720*/  BRA `(.L_x_140) ;  /* 0xfffffff400447947 */ /* 0x000fea000383ffff */
.L_x_114:
[----:B0-----:R0:W1:Y:S02]  /*6730*/  SYNCS.PHASECHK.TRANS64.TRYWAIT P0, [R6+URZ], R5 ;  /* 0x00000005060075a7 */ /* 0x001064000800017f */
[----:B-1----:R-:W-:Y:S05]  /*6740*/  @!P0 NANOSLEEP.SYNCS 0x989680 ;  /* 0x009896800000895d */ /* 0x002fea0003900000 */
[----:B------:R-:W1:Y:S02]  /*6750*/  @!P0 SYNCS.PHASECHK.TRANS64 P0, [R6+URZ], R5 ;  /* 0x00000005060085a7 */ /* 0x000e64000800007f */
[----:B-1----:R-:W-:Y:S05]  /*6760*/  @!P0 BRA `(.L_x_114) ;  /* 0xfffffffc00f08947 */ /* 0x002fea000383ffff */
[----:B------:R-:W-:Y:S05]  /*6770*/  BRA `(.L_x_141) ;  /* 0xfffffff400547947 */ /* 0x000fea000383ffff */
.L_x_115:
[----:B0-----:R0:W1:Y:S02]  /*6780*/  SYNCS.PHASECHK.TRANS64.TRYWAIT P0, [R9+URZ], R4 ;  /* 0x00000004090075a7 */ /* 0x001064000800017f */
[----:B-1----:R-:W-:Y:S05]  /*6790*/  @!P0 NANOSLEEP.SYNCS 0x989680 ;  /* 0x009896800000895d */ /* 0x002fea0003900000 */
[----:B------:R-:W1:Y:S02]  /*67a0*/  @!P0 SYNCS.PHASECHK.TRANS64 P0, [R9+URZ], R4 ;  /* 0x00000004090085a7 */ /* 0x000e64000800007f */
[----:B-1----:R-:W-:Y:S05]  /*67b0*/  @!P0 BRA `(.L_x_115) ;  /* 0xfffffffc00f08947 */ /* 0x002fea000383ffff */
[----:B------:R-:W-:Y:S05]  /*67c0*/  BRA `(.L_x_142) ;  /* 0xfffffff400647947 */ /* 0x000fea000383ffff */
.L_x_116:
[----:B0-----:R0:W1:Y:S02]  /*67d0*/  SYNCS.PHASECHK.TRANS64.TRYWAIT P0, [R6+URZ], R5 ;  /* 0x00000005060075a7 */ /* 0x001064000800017f */
[----:B-1----:R-:W-:Y:S05]  /*67e0*/  @!P0 NANOSLEEP.SYNCS 0x989680 ;  /* 0x009896800000895d */ /* 0x002fea0003900000 */
[----:B------:R-:W1:Y:S02]  /*67f0*/  @!P0 SYNCS.PHASECHK.TRANS64 P0, [R6+URZ], R5 ;  /* 0x00000005060085a7 */ /* 0x000e64000800007f */
[----:B-1----:R-:W-:Y:S05]  /*6800*/  @!P0 BRA `(.L_x_116) ;  /* 0xfffffffc00f08947 */ /* 0x002fea000383ffff */
[----:B------:R-:W-:Y:S05]  /*6810*/  BRA `(.L_x_143) ;  /* 0xfffffff400747947 */ /* 0x000fea000383ffff */
.L_x_117:
[----:B0-----:R0:W1:Y:S02]  /*6820*/  SYNCS.PHASECHK.TRANS64.TRYWAIT P0, [R9+URZ], R4 ;  /* 0x00000004090075a7 */ /* 0x001064000800017f */
[----:B-1----:R-:W-:Y:S05]  /*6830*/  @!P0 NANOSLEEP.SYNCS 0x989680 ;  /* 0x009896800000895d */ /* 0x002fea0003900000 */
[----:B------:R-:W1:Y:S02]  /*6840*/  @!P0 SYNCS.PHASECHK.TRANS64 P0, [R9+URZ], R4 ;  /* 0x00000004090085a7 */ /* 0x000e64000800007f */
[----:B-1----:R-:W-:Y:S05]  /*6850*/  @!P0 BRA `(.L_x_117) ;  /* 0xfffffffc00f08947 */ /* 0x002fea000383ffff */
[----:B------:R-:W-:Y:S05]  /*6860*/  BRA `(.L_x_144) ;  /* 0xfffffff400847947 */ /* 0x000fea000383ffff */
.L_x_118:
[----:B0-----:R0:W1:Y:S02]  /*6870*/  SYNCS.PHASECHK.TRANS64.TRYWAIT P0, [R6+URZ], R5 ;  /* 0x00000005060075a7 */ /* 0x001064000800017f */
[----:B-1----:R-:W-:Y:S05]  /*6880*/  @!P0 NANOSLEEP.SYNCS 0x989680 ;  /* 0x009896800000895d */ /* 0x002fea0003900000 */
[----:B------:R-:W1:Y:S02]  /*6890*/  @!P0 SYNCS.PHASECHK.TRANS64 P0, [R6+URZ], R5 ;  /* 0x00000005060085a7 */ /* 0x000e64000800007f */
[----:B-1----:R-:W-:Y:S05]  /*68a0*/  @!P0 BRA `(.L_x_118) ;  /* 0xfffffffc00f08947 */ /* 0x002fea000383ffff */
[----:B------:R-:W-:Y:S05]  /*68b0*/  BRA `(.L_x_145) ;  /* 0xfffffff400947947 */ /* 0x000fea000383ffff */
.L_x_119:
[----:B0-----:R0:W1:Y:S02]  /*68c0*/  SYNCS.PHASECHK.TRANS64.TRYWAIT P0, [R9+URZ], R4 ;  /* 0x00000004090075a7 */ /* 0x001064000800017f */
[----:B-1----:R-:W-:Y:S05]  /*68d0*/  @!P0 NANOSLEEP.SYNCS 0x989680 ;  /* 0x009896800000895d */ /* 0x002fea0003900000 */
[----:B------:R-:W1:Y:S02]  /*68e0*/  @!P0 SYNCS.PHASECHK.TRANS64 P0, [R9+URZ], R4 ;  /* 0x00000004090085a7 */ /* 0x000e64000800007f */
[----:B-1----:R-:W-:Y:S05]  /*68f0*/  @!P0 BRA `(.L_x_119) ;  /* 0xfffffffc00f08947 */ /* 0x002fea000383ffff */
[----:B------:R-:W-:Y:S05]  /*6900*/  BRA `(.L_x_146) ;  /* 0xfffffff400a47947 */ /* 0x000fea000383ffff */
.L_x_120:
[----:B0-----:R0:W1:Y:S02]  /*6910*/  SYNCS.PHASECHK.TRANS64.TRYWAIT P0, [R6+URZ], R5 ;  /* 0x00000005060075a7 */ /* 0x001064000800017f */
[----:B-1----:R-:W-:Y:S05]  /*6920*/  @!P0 NANOSLEEP.SYNCS 0x989680 ;  /* 0x009896800000895d */ /* 0x002fea0003900000 */
[----:B------:R-:W1:Y:S02]  /*6930*/  @!P0 SYNCS.PHASECHK.TRANS64 P0, [R6+URZ], R5 ;  /* 0x00000005060085a7 */ /* 0x000e64000800007f */
[----:B-1----:R-:W-:Y:S05]  /*6940*/  @!P0 BRA `(.L_x_120) ;  /* 0xfffffffc00f08947 */ /* 0x002fea000383ffff */
[----:B------:R-:W-:Y:S05]  /*6950*/  BRA `(.L_x_147) ;  /* 0xfffffff400b47947 */ /* 0x000fea000383ffff */
.L_x_121:
[----:B0-----:R0:W1:Y:S02]  /*6960*/  SYNCS.PHASECHK.TRANS64.TRYWAIT P0, [R9+URZ], R4 ;  /* 0x00000004090075a7 */ /* 0x001064000800017f */
[----:B-1----:R-:W-:Y:S05]  /*6970*/  @!P0 NANOSLEEP.SYNCS 0x989680 ;  /* 0x009896800000895d */ /* 0x002fea0003900000 */
[----:B------:R-:W1:Y:S02]  /*6980*/  @!P0 SYNCS.PHASECHK.TRANS64 P0, [R9+URZ], R4 ;  /* 0x00000004090085a7 */ /* 0x000e64000800007f */
[----:B-1----:R-:W-:Y:S05]  /*6990*/  @!P0 BRA `(.L_x_121) ;  /* 0xfffffffc00f08947 */ /* 0x002fea000383ffff */
[----:B------:R-:W-:Y:S05]  /*69a0*/  BRA `(.L_x_148) ;  /* 0xfffffff400c47947 */ /* 0x000fea000383ffff */
.L_x_122:
[----:B0-----:R0:W1:Y:S02]  /*69b0*/  SYNCS.PHASECHK.TRANS64.TRYWAIT P0, [R6+URZ], R5 ;  /* 0x00000005060075a7 */ /* 0x001064000800017f */
[----:B-1----:R-:W-:Y:S05]  /*69c0*/  @!P0 NANOSLEEP.SYNCS 0x989680 ;  /* 0x009896800000895d */ /* 0x002fea0003900000 */
[----:B------:R-:W1:Y:S02]  /*69d0*/  @!P0 SYNCS.PHASECHK.TRANS64 P0, [R6+URZ], R5 ;  /* 0x00000005060085a7 */ /* 0x000e64000800007f */
[----:B-1----:R-:W-:Y:S05]  /*69e0*/  @!P0 BRA `(.L_x_122) ;  /* 0xfffffffc00f08947 */ /* 0x002fea000383ffff */
[----:B------:R-:W-:Y:S05]  /*69f0*/  BRA `(.L_x_149) ;  /* 0xfffffff400d47947 */ /* 0x000fea000383ffff */
.L_x_123:
[----:B0-----:R0:W1:Y:S02]  /*6a00*/  SYNCS.PHASECHK.TRANS64.TRYWAIT P0, [R9+URZ], R4 ;  /* 0x00000004090075a7 */ /* 0x001064000800017f */
[----:B-1----:R-:W-:Y:S05]  /*6a10*/  @!P0 NANOSLEEP.SYNCS 0x989680 ;  /* 0x009896800000895d */ /* 0x002fea0003900000 */
[----:B------:R-:W1:Y:S02]  /*6a20*/  @!P0 SYNCS.PHASECHK.TRANS64 P0, [R9+URZ], R4 ;  /* 0x00000004090085a7 */ /* 0x000e64000800007f */
[----:B-1----:R-:W-:Y:S05]  /*6a30*/  @!P0 BRA `(.L_x_123) ;  /* 0xfffffffc00f08947 */ /* 0x002fea000383ffff */
[----:B------:R-:W-:Y:S05]  /*6a40*/  BRA `(.L_x_150) ;  /* 0xfffffff400e47947 */ /* 0x000fea000383ffff */
.L_x_124:
[----:B0-----:R0:W1:Y:S02]  /*6a50*/  SYNCS.PHASECHK.TRANS64.TRYWAIT P0, [R6+URZ], R5 ;  /* 0x00000005060075a7 */ /* 0x001064000800017f */
[----:B-1----:R-:W-:Y:S05]  /*6a60*/  @!P0 NANOSLEEP.SYNCS 0x989680 ;  /* 0x009896800000895d */ /* 0x002fea0003900000 */
[----:B------:R-:W1:Y:S02]  /*6a70*/  @!P0 SYNCS.PHASECHK.TRANS64 P0, [R6+URZ], R5 ;  /* 0x00000005060085a7 */ /* 0x000e64000800007f */
[----:B-1----:R-:W-:Y:S05]  /*6a80*/  @!P0 BRA `(.L_x_124) ;  /* 0xfffffffc00f08947 */ /* 0x002fea000383ffff */
[----:B------:R-:W-:Y:S05]  /*6a90*/  BRA `(.L_x_151) ;  /* 0xfffffff400ec7947 */ /* 0x000fea000383ffff */
.L_x_152:
[----:B------:R-:W-:-:S00]  /*6aa0*/  BRA `(.L_x_152) ;  /* 0xfffffffc00fc7947 */ /* 0x000fc0000383ffff */
[----:B------:R-:W-:-:S00]  /*6ab0*/  NOP ;  /* 0x0000000000007918 */ /* 0x000fc00000000000 */
        /* <DEDUP_REMOVED lines=12> */
.L_x_153:


//--------------------- .nv.shared._ZN7cutlass13device_kernelINS_4gemm6kernel13GemmUniversalIN4cute5tupleIJiiiiEEENS1_10collective13CollectiveMmaINS1_40MainloopSm90TmaGmmaWarpSpecializedSparseILi18ENS5_IJNS4_1CILi1EEESB_SB_EEENS1_32KernelTmaWarpSpecializedPingpongEEENS5_IJNSA_ILi64EEESF_SF_EEENS_6half_tENS5_IJNS4_6LayoutINS5_IJiNS5_IJNSA_ILi2EEEiEEEiEEENS5_IJlNS5_IJSB_SJ_EEElEEEEENSI_INS5_IJNS5_IJNS5_IJNSA_ILi8EEESJ_NSA_ILi4EEEEEEiEEENS5_IJNS5_IJNSA_ILi16EEESJ_SJ_EEEiEEEiEEENS5_IJNS5_IJNS5_IJSF_ST_NSA_ILi1024EEEEEENSA_ILi4096EEEEEENS5_IJNS5_IJSB_NSA_ILi512EEENSA_ILi32EEEEEElEEElEEEEEEEESH_NS5_IJlSB_lEEENS4_8TiledMMAINS4_8MMA_AtomIJNS4_4SM904GMMA6SPARSE26GMMA_64x64x32_F32F16F16_SSILNS1C_5MajorE0ELS1F_0ELNS1C_7ScaleInE1ELS1G_1ELNS1C_9SparseSelE0EEEEEENSI_ISC_NS5_IJNSA_ILi0EEES1K_S1K_EEEEENS5_IJNS4_10UnderscoreES1N_S1N_EEEEENS4_13SM90_TMA_LOADENS4_14ComposedLayoutINS4_7SwizzleILi2ELi4ELi3EEENS4_25smem_sparse_ptr_flag_bitsILi2ELi16EEENSI_INS5_IJNS5_IJSB_SP_EEENS5_IJSJ_S12_EEEEEENS5_IJNS5_IJS1K_SF_EEESM_EEEEEEEvNS4_8identityES1Q_NS1R_INS1S_ILi3ELi4ELi3EEENS4_18smem_ptr_flag_bitsILi16EEENSI_INS5_IJSP_SF_EEENS5_IJSF_SB_EEEEEEEvS23_EENS_8epilogue10collective6detail29Sm90TmaWarpSpecializedAdapterINS2D_15DefaultEpilogueIfNS5_IJSB_llEEES2H_NS2C_6thread17LinearCombinationIfLi1EffLNS2I_9ScaleType4KindE0ELNS_15FloatRoundStyleE2EfEENS1_15EpilogueDefaultEEEEEvvEEEEvNT_6ParamsE --------------------------
	.section	.nv.shared._ZN7cutlass13device_kernelINS_4gemm6kernel13GemmUniversalIN4cute5tupleIJiiiiEEENS1_10collective13CollectiveMmaINS1_40MainloopSm90TmaGmmaWarpSpecializedSparseILi18ENS5_IJNS4_1CILi1EEESB_SB_EEENS1_32KernelTmaWarpSpecializedPingpongEEENS5_IJNSA_ILi64EEESF_SF_EEENS_6half_tENS5_IJNS4_6LayoutINS5_IJiNS5_IJNSA_ILi2EEEiEEEiEEENS5_IJlNS5_IJSB_SJ_EEElEEEEENSI_INS5_IJNS5_IJNS5_IJNSA_ILi8EEESJ_NSA_ILi4EEEEEEiEEENS5_IJNS5_IJNSA_ILi16EEESJ_SJ_EEEiEEEiEEENS5_IJNS5_IJNS5_IJSF_ST_NSA_ILi1024EEEEEENSA_ILi4096EEEEEENS5_IJNS5_IJSB_NSA_ILi512EEENSA_ILi32EEEEEElEEElEEEEEEEESH_NS5_IJlSB_lEEENS4_8TiledMMAINS4_8MMA_AtomIJNS4_4SM904GMMA6SPARSE26GMMA_64x64x32_F32F16F16_SSILNS1C_5MajorE0ELS1F_0ELNS1C_7ScaleInE1ELS1G_1ELNS1C_9SparseSelE0EEEEEENSI_ISC_NS5_IJNSA_ILi0EEES1K_S1K_EEEEENS5_IJNS4_10UnderscoreES1N_S1N_EEEEENS4_13SM90_TMA_LOADENS4_14ComposedLayoutINS4_7SwizzleILi2ELi4ELi3EEENS4_25smem_sparse_ptr_flag_bitsILi2ELi16EEENSI_INS5_IJNS5_IJSB_SP_EEENS5_IJSJ_S12_EEEEEENS5_IJNS5_IJS1K_SF_EEESM_EEEEEEEvNS4_8identityES1Q_NS1R_INS1S_ILi3ELi4ELi3EEENS4_18smem_ptr_flag_bitsILi16EEENSI_INS5_IJSP_SF_EEENS5_IJSF_SB_EEEEEEEvS23_EENS_8epilogue10collective6detail29Sm90TmaWarpSpecializedAdapterINS2D_15DefaultEpilogueIfNS5_IJSB_llEEES2H_NS2C_6thread17LinearCombinationIfLi1EffLNS2I_9ScaleType4KindE0ELNS_15FloatRoundStyleE2EfEENS1_15EpilogueDefaultEEEEEvvEEEEvNT_6ParamsE,"aw",@nobits
	.sectionflags	@""
	.align	16
	.zero		1024


//--------------------- .nv.shared.reserved.0     --------------------------
	.section	.nv.shared.reserved.0,"aw",@nobits
	.weak		__nv_reservedSMEM_offset_0_alias
	.size		__nv_reservedSMEM_offset_0_alias, 0, 0
	.other		__nv_reservedSMEM_offset_0_alias,@"STO_CUDA_RESERVED_SHARED STV_DEFAULT"
__nv_reservedSMEM_offset_0_alias:
	.zero		0


//--------------------- .nv.global                --------------------------
	.section	.nv.global,"aw",@nobits
.nv.global:
	.type		_ZN39_INTERNAL_add9c0cf_4_k_cu_6b96b0a1_25504cute1_E,@object
	.size		_ZN39_INTERNAL_add9c0cf_4_k_cu_6b96b0a1_25504cute1_E,(_ZN39_INTERNAL_add9c0cf_4_k_cu_6b96b0a1_25504cuda3std3__45__cpo6cbeginE - _ZN39_INTERNAL_add9c0cf_4_k_cu_6b96b0a1_25504cute1_E)
_ZN39_INTERNAL_add9c0cf_4_k_cu_6b96b0a1_25504cute1_E:
	.zero		1
	.type		_ZN39_INTERNAL_add9c0cf_4_k_cu_6b96b0a1_25504cuda3std3__45__cpo6cbeginE,@object
	.size		_ZN39_INTERNAL_add9c0cf_4_k_cu_6b96b0a1_25504cuda3std3__45__cpo6cbeginE,(_ZN39_INTERNAL_add9c0cf_4_k_cu_6b96b0a1_25504cuda3std3__48in_placeE - _ZN39_INTERNAL_add9c0cf_4_k_cu_6b96b0a1_25504cuda3std3__45__cpo6cbeginE)
_ZN39_INTERNAL_add9c0cf_4_k_cu_6b96b0a1_25504cuda3std3__45__cpo6cbeginE:
	.zero		1
	.type		_ZN39_INTERNAL_add9c0cf_4_k_cu_6b96b0a1_25504cuda3std3__48in_placeE,@object
	.size		_ZN39_INTERNAL_add9c0cf_4_k_cu_6b96b0a1_25504cuda3std3__48in_placeE,(_ZN39_INTERNAL_add9c0cf_4_k_cu_6b96b0a1_25504cuda3std6ranges3__45__cpo9iter_moveE - _ZN39_INTERNAL_add9c0cf_4_k_cu_6b96b0a1_25504cuda3std3__48in_placeE)
_ZN39_INTERNAL_add9c0cf_4_k_cu_6b96b0a1_25504cuda3std3__48in_placeE:
	.zero		1
	.type		_ZN39_INTERNAL_add9c0cf_4_k_cu_6b96b0a1_25504cuda3std6ranges3__45__cpo9iter_moveE,@object
	.size		_ZN39_INTERNAL_add9c0cf_4_k_cu_6b96b0a1_25504cuda3std6ranges3__45__cpo9iter_moveE,(_ZN39_INTERNAL_add9c0cf_4_k_cu_6b96b0a1_25504cuda3std3__45__cpo5beginE - _ZN39_INTERNAL_add9c0cf_4_k_cu_6b96b0a1_25504cuda3std6ranges3__45__cpo9iter_moveE)
_ZN39_INTERNAL_add9c0cf_4_k_cu_6b96b0a1_25504cuda3std6ranges3__45__cpo9iter_moveE:
	.zero		1
	.type		_ZN39_INTERNAL_add9c0cf_4_k_cu_6b96b0a1_25504cuda3std3__45__cpo5beginE,@object
	.size		_ZN39_INTERNAL_add9c0cf_4_k_cu_6b96b0a1_25504cuda3std3__45__cpo5beginE,(_ZN39_INTERNAL_add9c0cf_4_k_cu_6b96b0a1_25504cuda3std3__441_GLOBAL__N__add9c0cf_4_k_cu_6b96b0a1_25506ignoreE - _ZN39_INTERNAL_add9c0cf_4_k_cu_6b96b0a1_25504cuda3std3__45__cpo5beginE)
_ZN39_INTERNAL_add9c0cf_4_k_cu_6b96b0a1_25504cuda3std3__45__cpo5beginE:
	.zero		1
	.type		_ZN39_INTERNAL_add9c0cf_4_k_cu_6b96b0a1_25504cuda3std3__441_GLOBAL__N__add9c0cf_4_k_cu_6b96b0a1_25506ignoreE,@object
	.size		_ZN39_INTERNAL_add9c0cf_4_k_cu_6b96b0a1_25504cuda3std3__441_GLOBAL__N__add9c0cf_4_k_cu_6b96b0a1_25506ignoreE,(_ZN39_INTERNAL_add9c0cf_4_k_cu_6b96b0a1_25504cute7productE - _ZN39_INTERNAL_add9c0cf_4_k_cu_6b96b0a1_25504cuda3std3__441_GLOBAL__N__add9c0cf_4_k_cu_6b96b0a1_25506ignoreE)
_ZN39_INTERNAL_add9c0cf_4_k_cu_6b96b0a1_25504cuda3std3__441_GLOBAL__N__add9c0cf_4_k_cu_6b96b0a1_25506ignoreE:
	.zero		1
	.type		_ZN39_INTERNAL_add9c0cf_4_k_cu_6b96b0a1_25504cute7productE,@object
	.size		_ZN39_INTERNAL_add9c0cf_4_k_cu_6b96b0a1_25504cute7productE,(_ZN39_INTERNAL_add9c0cf_4_k_cu_6b96b0a1_25504cuda3std3__45__cpo3endE - _ZN39_INTERNAL_add9c0cf_4_k_cu_6b96b0a1_25504cute7productE)
_ZN39_INTERNAL_add9c0cf_4_k_cu_6b96b0a1_25504cute7productE:
	.zero		1
	.type		_ZN39_INTERNAL_add9c0cf_4_k_cu_6b96b0a1_25504cuda3std3__45__cpo3endE,@object
	.size		_ZN39_INTERNAL_add9c0cf_4_k_cu_6b96b0a1_25504cuda3std3__45__cpo3endE,(_ZN39_INTERNAL_add9c0cf_4_k_cu_6b96b0a1_25504cuda3std3__419piecewise_constructE - _ZN39_INTERNAL_add9c0cf_4_k_cu_6b96b0a1_25504cuda3std3__45__cpo3endE)
_ZN39_INTERNAL_add9c0cf_4_k_cu_6b96b0a1_25504cuda3std3__45__cpo3endE:
	.zero		1
	.type		_ZN39_INTERNAL_add9c0cf_4_k_cu_6b96b0a1_25504cuda3std3__419piecewise_constructE,@object
	.size		_ZN39_INTERNAL_add9c0cf_4_k_cu_6b96b0a1_25504cuda3std3__419piecewise_constructE,(_ZN39_INTERNAL_add9c0cf_4_k_cu_6b96b0a1_25504cuda3std3__45__cpo4cendE - _ZN39_INTERNAL_add9c0cf_4_k_cu_6b96b0a1_25504cuda3std3__419piecewise_constructE)
_ZN39_INTERNAL_add9c0cf_4_k_cu_6b96b0a1_25504cuda3std3__419piecewise_constructE:
	.zero		1
	.type		_ZN39_INTERNAL_add9c0cf_4_k_cu_6b96b0a1_25504cuda3std3__45__cpo4cendE,@object
	.size		_ZN39_INTERNAL_add9c0cf_4_k_cu_6b96b0a1_25504cuda3std3__45__cpo4cendE,(_ZN39_INTERNAL_add9c0cf_4_k_cu_6b96b0a1_25504cuda3std6ranges3__45__cpo4swapE - _ZN39_INTERNAL_add9c0cf_4_k_cu_6b96b0a1_25504cuda3std3__45__cpo4cendE)
_ZN39_INTERNAL_add9c0cf_4_k_cu_6b96b0a1_25504cuda3std3__45__cpo4cendE:
	.zero		1
	.type		_ZN39_INTERNAL_add9c0cf_4_k_cu_6b96b0a1_25504cuda3std6ranges3__45__cpo4swapE,@object
	.size		_ZN39_INTERNAL_add9c0cf_4_k_cu_6b96b0a1_25504cuda3std6ranges3__45__cpo4swapE,(.L_7 - _ZN39_INTERNAL_add9c0cf_4_k_cu_6b96b0a1_25504cuda3std6ranges3__45__cpo4swapE)
_ZN39_INTERNAL_add9c0cf_4_k_cu_6b96b0a1_25504cuda3std6ranges3__45__cpo4swapE:
	.zero		1
.L_7:


//--------------------- .nv.constant0._ZN7cutlass13device_kernelINS_4gemm6kernel13GemmUniversalIN4cute5tupleIJiiiiEEENS1_10collective13CollectiveMmaINS1_40MainloopSm90TmaGmmaWarpSpecializedSparseILi18ENS5_IJNS4_1CILi1EEESB_SB_EEENS1_32KernelTmaWarpSpecializedPingpongEEENS5_IJNSA_ILi64EEESF_SF_EEENS_6half_tENS5_IJNS4_6LayoutINS5_IJiNS5_IJNSA_ILi2EEEiEEEiEEENS5_IJlNS5_IJSB_SJ_EEElEEEEENSI_INS5_IJNS5_IJNS5_IJNSA_ILi8EEESJ_NSA_ILi4EEEEEEiEEENS5_IJNS5_IJNSA_ILi16EEESJ_SJ_EEEiEEEiEEENS5_IJNS5_IJNS5_IJSF_ST_NSA_ILi1024EEEEEENSA_ILi4096EEEEEENS5_IJNS5_IJSB_NSA_ILi512EEENSA_ILi32EEEEEElEEElEEEEEEEESH_NS5_IJlSB_lEEENS4_8TiledMMAINS4_8MMA_AtomIJNS4_4SM904GMMA6SPARSE26GMMA_64x64x32_F32F16F16_SSILNS1C_5MajorE0ELS1F_0ELNS1C_7ScaleInE1ELS1G_1ELNS1C_9SparseSelE0EEEEEENSI_ISC_NS5_IJNSA_ILi0EEES1K_S1K_EEEEENS5_IJNS4_10UnderscoreES1N_S1N_EEEEENS4_13SM90_TMA_LOADENS4_14ComposedLayoutINS4_7SwizzleILi2ELi4ELi3EEENS4_25smem_sparse_ptr_flag_bitsILi2ELi16EEENSI_INS5_IJNS5_IJSB_SP_EEENS5_IJSJ_S12_EEEEEENS5_IJNS5_IJS1K_SF_EEESM_EEEEEEEvNS4_8identityES1Q_NS1R_INS1S_ILi3ELi4ELi3EEENS4_18smem_ptr_flag_bitsILi16EEENSI_INS5_IJSP_SF_EEENS5_IJSF_SB_EEEEEEEvS23_EENS_8epilogue10collective6detail29Sm90TmaWarpSpecializedAdapterINS2D_15DefaultEpilogueIfNS5_IJSB_llEEES2H_NS2C_6thread17LinearCombinationIfLi1EffLNS2I_9ScaleType4KindE0ELNS_15FloatRoundStyleE2EfEENS1_15EpilogueDefaultEEEEEvvEEEEvNT_6ParamsE --------------------------
	.section	.nv.constant0._ZN7cutlass13device_kernelINS_4gemm6kernel13GemmUniversalIN4cute5tupleIJiiiiEEENS1_10collective13CollectiveMmaINS1_40MainloopSm90TmaGmmaWarpSpecializedSparseILi18ENS5_IJNS4_1CILi1EEESB_SB_EEENS1_32KernelTmaWarpSpecializedPingpongEEENS5_IJNSA_ILi64EEESF_SF_EEENS_6half_tENS5_IJNS4_6LayoutINS5_IJiNS5_IJNSA_ILi2EEEiEEEiEEENS5_IJlNS5_IJSB_SJ_EEElEEEEENSI_INS5_IJNS5_IJNS5_IJNSA_ILi8EEESJ_NSA_ILi4EEEEEEiEEENS5_IJNS5_IJNSA_ILi16EEESJ_SJ_EEEiEEEiEEENS5_IJNS5_IJNS5_IJSF_ST_NSA_ILi1024EEEEEENSA_ILi4096EEEEEENS5_IJNS5_IJSB_NSA_ILi512EEENSA_ILi32EEEEEElEEElEEEEEEEESH_NS5_IJlSB_lEEENS4_8TiledMMAINS4_8MMA_AtomIJNS4_4SM904GMMA6SPARSE26GMMA_64x64x32_F32F16F16_SSILNS1C_5MajorE0ELS1F_0ELNS1C_7ScaleInE1ELS1G_1ELNS1C_9SparseSelE0EEEEEENSI_ISC_NS5_IJNSA_ILi0EEES1K_S1K_EEEEENS5_IJNS4_10UnderscoreES1N_S1N_EEEEENS4_13SM90_TMA_LOADENS4_14ComposedLayoutINS4_7SwizzleILi2ELi4ELi3EEENS4_25smem_sparse_ptr_flag_bitsILi2ELi16EEENSI_INS5_IJNS5_IJSB_SP_EEENS5_IJSJ_S12_EEEEEENS5_IJNS5_IJS1K_SF_EEESM_EEEEEEEvNS4_8identityES1Q_NS1R_INS1S_ILi3ELi4ELi3EEENS4_18smem_ptr_flag_bitsILi16EEENSI_INS5_IJSP_SF_EEENS5_IJSF_SB_EEEEEEEvS23_EENS_8epilogue10collective6detail29Sm90TmaWarpSpecializedAdapterINS2D_15DefaultEpilogueIfNS5_IJSB_llEEES2H_NS2C_6thread17LinearCombinationIfLi1EffLNS2I_9ScaleType4KindE0ELNS_15FloatRoundStyleE2EfEENS1_15EpilogueDefaultEEEEEvvEEEEvNT_6ParamsE,"a",@progbits
	.sectionflags	@""
	.align	4
.nv.constant0._ZN7cutlass13device_kernelINS_4gemm6kernel13GemmUniversalIN4cute5tupleIJiiiiEEENS1_10collective13CollectiveMmaINS1_40MainloopSm90TmaGmmaWarpSpecializedSparseILi18ENS5_IJNS4_1CILi1EEESB_SB_EEENS1_32KernelTmaWarpSpecializedPingpongEEENS5_IJNSA_ILi64EEESF_SF_EEENS_6half_tENS5_IJNS4_6LayoutINS5_IJiNS5_IJNSA_ILi2EEEiEEEiEEENS5_IJlNS5_IJSB_SJ_EEElEEEEENSI_INS5_IJNS5_IJNS5_IJNSA_ILi8EEESJ_NSA_ILi4EEEEEEiEEENS5_IJNS5_IJNSA_ILi16EEESJ_SJ_EEEiEEEiEEENS5_IJNS5_IJNS5_IJSF_ST_NSA_ILi1024EEEEEENSA_ILi4096EEEEEENS5_IJNS5_IJSB_NSA_ILi512EEENSA_ILi32EEEEEElEEElEEEEEEEESH_NS5_IJlSB_lEEENS4_8TiledMMAINS4_8MMA_AtomIJNS4_4SM904GMMA6SPARSE26GMMA_64x64x32_F32F16F16_SSILNS1C_5MajorE0ELS1F_0ELNS1C_7ScaleInE1ELS1G_1ELNS1C_9SparseSelE0EEEEEENSI_ISC_NS5_IJNSA_ILi0EEES1K_S1K_EEEEENS5_IJNS4_10UnderscoreES1N_S1N_EEEEENS4_13SM90_TMA_LOADENS4_14ComposedLayoutINS4_7SwizzleILi2ELi4ELi3EEENS4_25smem_sparse_ptr_flag_bitsILi2ELi16EEENSI_INS5_IJNS5_IJSB_SP_EEENS5_IJSJ_S12_EEEEEENS5_IJNS5_IJS1K_SF_EEESM_EEEEEEEvNS4_8identityES1Q_NS1R_INS1S_ILi3ELi4ELi3EEENS4_18smem_ptr_flag_bitsILi16EEENSI_INS5_IJSP_SF_EEENS5_IJSF_SB_EEEEEEEvS23_EENS_8epilogue10collective6detail29Sm90TmaWarpSpecializedAdapterINS2D_15DefaultEpilogueIfNS5_IJSB_llEEES2H_NS2C_6thread17LinearCombinationIfLi1EffLNS2I_9ScaleType4KindE0ELNS_15FloatRoundStyleE2EfEENS1_15EpilogueDefaultEEEEEvvEEEEvNT_6ParamsE:
	.zero		1920


//--------------------- SYMBOLS --------------------------

	.type		.nv.reservedSmem.offset0,@object
	.size		.nv.reservedSmem.offset0,0x4
